// auto-generated by cutlass_sweep.gemm — config: {"arch": "sm_90", "cluster_m": 2, "cluster_n": 2, "dtype": "fp16", "dtype_b": "fp16", "layout": "nt", "stages": 0, "tile_k": 32, "tile_m": 128, "tile_n": 256}
#include "cutlass/cutlass.h"
#include "cutlass/gemm/collective/collective_builder.hpp"
#include "cutlass/gemm/device/gemm_universal_adapter.h"
#include "cutlass/gemm/kernel/gemm_universal.hpp"
#include "cutlass/epilogue/collective/collective_builder.hpp"

using ElemA = cutlass::half_t;
using ElemB = cutlass::half_t;
using ElemCD = cutlass::half_t;
using Acc  = float;
using TileShape    = cute::Shape<cute::_128, cute::_256, cute::_32>;
using ClusterShape = cute::Shape<cute::_2, cute::_2, cute::_1>;

using CollectiveEpilogue = typename cutlass::epilogue::collective::CollectiveBuilder<
    cutlass::arch::Sm90, cutlass::arch::OpClassTensorOp,
    TileShape, ClusterShape,
    cutlass::epilogue::collective::EpilogueTileAuto,
    Acc, Acc,
    ElemCD, cutlass::layout::RowMajor, 128 / cutlass::sizeof_bits<ElemCD>::value,
    ElemCD, cutlass::layout::RowMajor, 128 / cutlass::sizeof_bits<ElemCD>::value,
    cutlass::epilogue::collective::EpilogueScheduleAuto
  >::CollectiveOp;

using CollectiveMainloop = typename cutlass::gemm::collective::CollectiveBuilder<
    cutlass::arch::Sm90, cutlass::arch::OpClassTensorOp,
    ElemA, cutlass::layout::RowMajor, 128 / cutlass::sizeof_bits<ElemA>::value,
    ElemB, cutlass::layout::ColumnMajor, 128 / cutlass::sizeof_bits<ElemB>::value,
    Acc,
    TileShape, ClusterShape,
    cutlass::gemm::collective::StageCountAutoCarveout<static_cast<int>(sizeof(typename CollectiveEpilogue::SharedStorage))>,
    cutlass::gemm::collective::KernelScheduleAuto
  >::CollectiveOp;

using GemmKernel = cutlass::gemm::kernel::GemmUniversal<
    cute::Shape<int,int,int,int>,
    CollectiveMainloop,
    CollectiveEpilogue
>;
using Gemm = cutlass::gemm::device::GemmUniversalAdapter<GemmKernel>;

// Force the device kernel symbol into the cubin without needing a host main.
auto* _anchor = &cutlass::device_kernel<GemmKernel>;


// ===== COMPILED SASS (sm_90a) =====

	.target	sm_90a

	.elftype	@"ET_EXEC"


//--------------------- .note.nv.tkinfo           --------------------------
	.section	.note.nv.tkinfo,"",@"SHT_NOTE"
	.sectionflags	@"SHF_NOTE_NV_TKINFO"
	.tkinfo
        /*0018*/ 	.word	0x00000002
        /*0030*/ 	.string	""
        /*0030*/ 	.string	"ptxas"
        /*0030*/ 	.string	"Cuda compilation tools, release 13.0, V13.0.88"
        /*0030*/ 	.string	"Build cuda_13.0.r13.0/compiler.36424714_0"
        /*0030*/ 	.string	"-arch sm_90a -m 64 "



//--------------------- .note.nv.cuinfo           --------------------------
	.section	.note.nv.cuinfo,"",@"SHT_NOTE"
	.sectionflags	@"SHF_NOTE_NV_CUINFO"
        /*0018*/ 	.short	0x0002
        /*001a*/ 	.short	0x005a
        /*001c*/ 	.short	0x0082
	.zero		2


//--------------------- .nv.info                  --------------------------
	.section	.nv.info,"",@"SHT_CUDA_INFO"
	.align	4


	//----- nvinfo : EIATTR_REGCOUNT
	.align		4
        /*0000*/ 	.byte	0x04, 0x2f
        /*0002*/ 	.short	(.L_15 - .L_14)
	.align		4
.L_14:
        /*0004*/ 	.word	index@(_ZN7cutlass13device_kernelINS_4gemm6kernel13GemmUniversalIN4cute5tupleIJiiiiEEENS1_10collective13CollectiveMmaINS1_34MainloopSm90TmaGmmaWarpSpecializedILi9ENS5_IJNS4_1CILi2EEESB_NSA_ILi1EEEEEENS1_35KernelTmaWarpSpecializedCooperativeEEENS5_IJNSA_ILi128EEENSA_ILi256EEENSA_ILi32EEEEEENS_6half_tENS5_IJlSC_lEEESK_SL_NS4_8TiledMMAINS4_8MMA_AtomIJNS4_4SM904GMMA26MMA_64x256x16_F32F16F16_SSILNSP_5MajorE0ELSR_0ELNSP_7ScaleInE1ELSS_1EEEEEENS4_6LayoutINS5_IJSB_SC_SC_EEENS5_IJSC_NSA_ILi0EEESX_EEEEENS5_IJNS4_10UnderscoreES10_S10_EEEEENS4_23SM90_TMA_LOAD_MULTICASTENS4_14ComposedLayoutINS4_7SwizzleILi2ELi4ELi3EEENS4_18smem_ptr_flag_bitsILi16EEENSV_INS5_IJNSA_ILi8EEESI_EEENS5_IJSI_SC_EEEEEEEvNS4_8identityES13_S1D_vS1E_EENS_8epilogue10collective6detail29Sm90TmaWarpSpecializedAdapterINS1H_15DefaultEpilogueISK_SL_SL_NS1G_6thread17LinearCombinationISK_Li1EffLNS1L_9ScaleType4KindE0ELNS_15FloatRoundStyleE2ESK_EENS1_15EpilogueDefaultEEEEEvvEEEEvNT_6ParamsE)
        /*0008*/ 	.word	0x000000a8


	//----- nvinfo : EIATTR_FRAME_SIZE
	.align		4
.L_15:
        /*000c*/ 	.byte	0x04, 0x11
        /*000e*/ 	.short	(.L_17 - .L_16)
	.align		4
.L_16:
        /*0010*/ 	.word	index@(_ZN7cutlass13device_kernelINS_4gemm6kernel13GemmUniversalIN4cute5tupleIJiiiiEEENS1_10collective13CollectiveMmaINS1_34MainloopSm90TmaGmmaWarpSpecializedILi9ENS5_IJNS4_1CILi2EEESB_NSA_ILi1EEEEEENS1_35KernelTmaWarpSpecializedCooperativeEEENS5_IJNSA_ILi128EEENSA_ILi256EEENSA_ILi32EEEEEENS_6half_tENS5_IJlSC_lEEESK_SL_NS4_8TiledMMAINS4_8MMA_AtomIJNS4_4SM904GMMA26MMA_64x256x16_F32F16F16_SSILNSP_5MajorE0ELSR_0ELNSP_7ScaleInE1ELSS_1EEEEEENS4_6LayoutINS5_IJSB_SC_SC_EEENS5_IJSC_NSA_ILi0EEESX_EEEEENS5_IJNS4_10UnderscoreES10_S10_EEEEENS4_23SM90_TMA_LOAD_MULTICASTENS4_14ComposedLayoutINS4_7SwizzleILi2ELi4ELi3EEENS4_18smem_ptr_flag_bitsILi16EEENSV_INS5_IJNSA_ILi8EEESI_EEENS5_IJSI_SC_EEEEEEEvNS4_8identityES13_S1D_vS1E_EENS_8epilogue10collective6detail29Sm90TmaWarpSpecializedAdapterINS1H_15DefaultEpilogueISK_SL_SL_NS1G_6thread17LinearCombinationISK_Li1EffLNS1L_9ScaleType4KindE0ELNS_15FloatRoundStyleE2ESK_EENS1_15EpilogueDefaultEEEEEvvEEEEvNT_6ParamsE)
        /*0014*/ 	.word	0x00000000


	//----- nvinfo : EIATTR_MIN_STACK_SIZE
	.align		4
.L_17:
        /*0018*/ 	.byte	0x04, 0x12
        /*001a*/ 	.short	(.L_19 - .L_18)
	.align		4
.L_18:
        /*001c*/ 	.word	index@(_ZN7cutlass13device_kernelINS_4gemm6kernel13GemmUniversalIN4cute5tupleIJiiiiEEENS1_10collective13CollectiveMmaINS1_34MainloopSm90TmaGmmaWarpSpecializedILi9ENS5_IJNS4_1CILi2EEESB_NSA_ILi1EEEEEENS1_35KernelTmaWarpSpecializedCooperativeEEENS5_IJNSA_ILi128EEENSA_ILi256EEENSA_ILi32EEEEEENS_6half_tENS5_IJlSC_lEEESK_SL_NS4_8TiledMMAINS4_8MMA_AtomIJNS4_4SM904GMMA26MMA_64x256x16_F32F16F16_SSILNSP_5MajorE0ELSR_0ELNSP_7ScaleInE1ELSS_1EEEEEENS4_6LayoutINS5_IJSB_SC_SC_EEENS5_IJSC_NSA_ILi0EEESX_EEEEENS5_IJNS4_10UnderscoreES10_S10_EEEEENS4_23SM90_TMA_LOAD_MULTICASTENS4_14ComposedLayoutINS4_7SwizzleILi2ELi4ELi3EEENS4_18smem_ptr_flag_bitsILi16EEENSV_INS5_IJNSA_ILi8EEESI_EEENS5_IJSI_SC_EEEEEEEvNS4_8identityES13_S1D_vS1E_EENS_8epilogue10collective6detail29Sm90TmaWarpSpecializedAdapterINS1H_15DefaultEpilogueISK_SL_SL_NS1G_6thread17LinearCombinationISK_Li1EffLNS1L_9ScaleType4KindE0ELNS_15FloatRoundStyleE2ESK_EENS1_15EpilogueDefaultEEEEEvvEEEEvNT_6ParamsE)
        /*0020*/ 	.word	0x00000000
.L_19:


//--------------------- .nv.compat                --------------------------
	.section	.nv.compat,"",@"SHT_CUDA_COMPAT_INFO"
	.align	4
        /*0000*/ 	.byte	0x02, 0x09, 0x01, 0x00, 0x02, 0x02, 0x04, 0x00, 0x02, 0x05, 0x05, 0x00, 0x03, 0x07, 0x01, 0x01
        /*0010*/ 	.byte	0x02, 0x03, 0x01, 0x00, 0x02, 0x06, 0x01, 0x00, 0x04, 0x0b, 0x08, 0x00, 0x00, 0x00, 0x00, 0x00
        /*0020*/ 	.byte	0x00, 0x00, 0x00, 0x00


//--------------------- .nv.info._ZN7cutlass13device_kernelINS_4gemm6kernel13GemmUniversalIN4cute5tupleIJiiiiEEENS1_10collective13CollectiveMmaINS1_34MainloopSm90TmaGmmaWarpSpecializedILi9ENS5_IJNS4_1CILi2EEESB_NSA_ILi1EEEEEENS1_35KernelTmaWarpSpecializedCooperativeEEENS5_IJNSA_ILi128EEENSA_ILi256EEENSA_ILi32EEEEEENS_6half_tENS5_IJlSC_lEEESK_SL_NS4_8TiledMMAINS4_8MMA_AtomIJNS4_4SM904GMMA26MMA_64x256x16_F32F16F16_SSILNSP_5MajorE0ELSR_0ELNSP_7ScaleInE1ELSS_1EEEEEENS4_6LayoutINS5_IJSB_SC_SC_EEENS5_IJSC_NSA_ILi0EEESX_EEEEENS5_IJNS4_10UnderscoreES10_S10_EEEEENS4_23SM90_TMA_LOAD_MULTICASTENS4_14ComposedLayoutINS4_7SwizzleILi2ELi4ELi3EEENS4_18smem_ptr_flag_bitsILi16EEENSV_INS5_IJNSA_ILi8EEESI_EEENS5_IJSI_SC_EEEEEEEvNS4_8identityES13_S1D_vS1E_EENS_8epilogue10collective6detail29Sm90TmaWarpSpecializedAdapterINS1H_15DefaultEpilogueISK_SL_SL_NS1G_6thread17LinearCombinationISK_Li1EffLNS1L_9ScaleType4KindE0ELNS_15FloatRoundStyleE2ESK_EENS1_15EpilogueDefaultEEEEEvvEEEEvNT_6ParamsE --------------------------
	.section	.nv.info._ZN7cutlass13device_kernelINS_4gemm6kernel13GemmUniversalIN4cute5tupleIJiiiiEEENS1_10collective13CollectiveMmaINS1_34MainloopSm90TmaGmmaWarpSpecializedILi9ENS5_IJNS4_1CILi2EEESB_NSA_ILi1EEEEEENS1_35KernelTmaWarpSpecializedCooperativeEEENS5_IJNSA_ILi128EEENSA_ILi256EEENSA_ILi32EEEEEENS_6half_tENS5_IJlSC_lEEESK_SL_NS4_8TiledMMAINS4_8MMA_AtomIJNS4_4SM904GMMA26MMA_64x256x16_F32F16F16_SSILNSP_5MajorE0ELSR_0ELNSP_7ScaleInE1ELSS_1EEEEEENS4_6LayoutINS5_IJSB_SC_SC_EEENS5_IJSC_NSA_ILi0EEESX_EEEEENS5_IJNS4_10UnderscoreES10_S10_EEEEENS4_23SM90_TMA_LOAD_MULTICASTENS4_14ComposedLayoutINS4_7SwizzleILi2ELi4ELi3EEENS4_18smem_ptr_flag_bitsILi16EEENSV_INS5_IJNSA_ILi8EEESI_EEENS5_IJSI_SC_EEEEEEEvNS4_8identityES13_S1D_vS1E_EENS_8epilogue10collective6detail29Sm90TmaWarpSpecializedAdapterINS1H_15DefaultEpilogueISK_SL_SL_NS1G_6thread17LinearCombinationISK_Li1EffLNS1L_9ScaleType4KindE0ELNS_15FloatRoundStyleE2ESK_EENS1_15EpilogueDefaultEEEEEvvEEEEvNT_6ParamsE,"",@"SHT_CUDA_INFO"
	.sectionflags	@""
	.align	4


	//----- nvinfo : EIATTR_CUDA_API_VERSION
	.align		4
        /*0000*/ 	.byte	0x04, 0x37
        /*0002*/ 	.short	(.L_21 - .L_20)
.L_20:
        /*0004*/ 	.word	0x00000082


	//----- nvinfo : EIATTR_KPARAM_INFO
	.align		4
.L_21:
        /*0008*/ 	.byte	0x04, 0x17
        /*000a*/ 	.short	(.L_23 - .L_22)
.L_22:
        /*000c*/ 	.word	0x00000000
        /*0010*/ 	.short	0x0000
        /*0012*/ 	.short	0x0070
        /*0014*/ 	.byte	0x00, 0xf0, 0x01, 0x10


	//----- nvinfo : EIATTR_SPARSE_MMA_MASK
	.align		4
.L_23:
        /*0018*/ 	.byte	0x03, 0x50
        /*001a*/ 	.short	0x0000


	//----- nvinfo : EIATTR_MAXREG_COUNT
	.align		4
        /*001c*/ 	.byte	0x03, 0x1b
        /*001e*/ 	.short	0x00a8


	//----- nvinfo : EIATTR_NUM_BARRIERS
	.align		4
        /*0020*/ 	.byte	0x02, 0x4c
        /*0022*/ 	.byte	0x01
	.zero		1


	//----- nvinfo : EIATTR_EXTERNS
	.align		4
        /*0024*/ 	.byte	0x04, 0x0f
        /*0026*/ 	.short	(.L_25 - .L_24)


	//   ....[0]....
	.align		4
.L_24:
        /*0028*/ 	.word	index@(__assertfail)


	//----- nvinfo : EIATTR_MERCURY_ISA_VERSION
	.align		4
.L_25:
        /*002c*/ 	.byte	0x03, 0x5f
        /*002e*/ 	.short	0x0101


	//----- nvinfo : EIATTR_INT_WARP_WIDE_INSTR_OFFSETS
	.align		4
        /*0030*/ 	.byte	0x04, 0x31
        /*0032*/ 	.short	(.L_27 - .L_26)


	//   ....[0]....
.L_26:
        /*0034*/ 	.word	0x00000550


	//   ....[1]....
        /*0038*/ 	.word	0x00000580


	//   ....[2]....
        /*003c*/ 	.word	0x00000740


	//----- nvinfo : EIATTR_COOP_GROUP_MASK_REGIDS
	.align		4
.L_27:
        /*0040*/ 	.byte	0x04, 0x29
        /*0042*/ 	.short	(.L_29 - .L_28)


	//   ....[0]....
.L_28:
        /*0044*/ 	.word	0xffffffff


	//   ....[1]....
        /*0048*/ 	.word	0xffffffff


	//   ....[2]....
        /*004c*/ 	.word	0xffffffff


	//   ....[3]....
        /*0050*/ 	.word	0xffffffff


	//   ....[4]....
        /*0054*/ 	.word	0xffffffff


	//   ....[5]....
        /*0058*/ 	.word	0xffffffff


	//----- nvinfo : EIATTR_COOP_GROUP_INSTR_OFFSETS
	.align		4
.L_29:
        /*005c*/ 	.byte	0x04, 0x28
        /*005e*/ 	.short	(.L_31 - .L_30)


	//   ....[0]....
.L_30:
        /*0060*/ 	.word	0x00000060


	//   ....[1]....
        /*0064*/ 	.word	0x00000070


	//   ....[2]....
        /*0068*/ 	.word	0x00000130


	//   ....[3]....
        /*006c*/ 	.word	0x000003a0


	//   ....[4]....
        /*0070*/ 	.word	0x000008c0


	//   ....[5]....
        /*0074*/ 	.word	0x00001310


	//----- nvinfo : EIATTR_REG_RECONFIG
	.align		4
.L_31:
        /*0078*/ 	.byte	0x01, 0x54
	.zero		2


	//----- nvinfo : EIATTR_SYSCALL_OFFSETS
	.align		4
        /*007c*/ 	.byte	0x04, 0x46
        /*007e*/ 	.short	(.L_33 - .L_32)


	//   ....[0]....
.L_32:
        /*0080*/ 	.word	0x000014d0


	//----- nvinfo : EIATTR_MBARRIER_INSTR_OFFSETS
	.align		4
.L_33:
        /*0084*/ 	.byte	0x04, 0x39
        /*0086*/ 	.short	(.L_35 - .L_34)


	//   ....[0]....
.L_34:
        /*0088*/ 	.word	0x00000250
        /*008c*/ 	.word	0x000000ff
        /*0090*/ 	.word	0x00000000
        /*0094*/ 	.short	0x0100
        /*0096*/ 	.byte	0x08
	.zero		1


	//   ....[1]....
        /*0098*/ 	.word	0x00000260
        /*009c*/ 	.word	0x000000ff
        /*00a0*/ 	.word	0x00000048
        /*00a4*/ 	.short	0x0100
        /*00a6*/ 	.byte	0x08
	.zero		1


	//   ....[2]....
        /*00a8*/ 	.word	0x00000270
        /*00ac*/ 	.word	0x000000ff
        /*00b0*/ 	.word	0x00000008
        /*00b4*/ 	.short	0x0100
        /*00b6*/ 	.byte	0x08
	.zero		1


	//   ....[3]....
        /*00b8*/ 	.word	0x00000280
        /*00bc*/ 	.word	0x000000ff
        /*00c0*/ 	.word	0x00000050
        /*00c4*/ 	.short	0x0100
        /*00c6*/ 	.byte	0x08
	.zero		1


	//   ....[4]....
        /*00c8*/ 	.word	0x00000290
        /*00cc*/ 	.word	0x000000ff
        /*00d0*/ 	.word	0x00000010
        /*00d4*/ 	.short	0x0100
        /*00d6*/ 	.byte	0x08
	.zero		1


	//   ....[5]....
        /*00d8*/ 	.word	0x000002a0
        /*00dc*/ 	.word	0x000000ff
        /*00e0*/ 	.word	0x00000058
        /*00e4*/ 	.short	0x0100
        /*00e6*/ 	.byte	0x08
	.zero		1


	//   ....[6]....
        /*00e8*/ 	.word	0x000002b0
        /*00ec*/ 	.word	0x000000ff
        /*00f0*/ 	.word	0x00000018
        /*00f4*/ 	.short	0x0100
        /*00f6*/ 	.byte	0x08
	.zero		1


	//   ....[7]....
        /*00f8*/ 	.word	0x000002c0
        /*00fc*/ 	.word	0x000000ff
        /*0100*/ 	.word	0x00000060
        /*0104*/ 	.short	0x0100
        /*0106*/ 	.byte	0x08
	.zero		1


	//   ....[8]....
        /*0108*/ 	.word	0x000002d0
        /*010c*/ 	.word	0x000000ff
        /*0110*/ 	.word	0x00000020
        /*0114*/ 	.short	0x0100
        /*0116*/ 	.byte	0x08
	.zero		1


	//   ....[9]....
        /*0118*/ 	.word	0x000002e0
        /*011c*/ 	.word	0x000000ff
        /*0120*/ 	.word	0x00000068
        /*0124*/ 	.short	0x0100
        /*0126*/ 	.byte	0x08
	.zero		1


	//   ....[10]....
        /*0128*/ 	.word	0x000002f0
        /*012c*/ 	.word	0x000000ff
        /*0130*/ 	.word	0x00000028
        /*0134*/ 	.short	0x0100
        /*0136*/ 	.byte	0x08
	.zero		1


	//   ....[11]....
        /*0138*/ 	.word	0x00000300
        /*013c*/ 	.word	0x000000ff
        /*0140*/ 	.word	0x00000070
        /*0144*/ 	.short	0x0100
        /*0146*/ 	.byte	0x08
	.zero		1


	//   ....[12]....
        /*0148*/ 	.word	0x00000310
        /*014c*/ 	.word	0x000000ff
        /*0150*/ 	.word	0x00000030
        /*0154*/ 	.short	0x0100
        /*0156*/ 	.byte	0x08
	.zero		1


	//   ....[13]....
        /*0158*/ 	.word	0x00000320
        /*015c*/ 	.word	0x000000ff
        /*0160*/ 	.word	0x00000078
        /*0164*/ 	.short	0x0100
        /*0166*/ 	.byte	0x08
	.zero		1


	//   ....[14]....
        /*0168*/ 	.word	0x00000330
        /*016c*/ 	.word	0x000000ff
        /*0170*/ 	.word	0x00000038
        /*0174*/ 	.short	0x0100
        /*0176*/ 	.byte	0x08
	.zero		1


	//   ....[15]....
        /*0178*/ 	.word	0x00000340
        /*017c*/ 	.word	0x000000ff
        /*0180*/ 	.word	0x00000080
        /*0184*/ 	.short	0x0100
        /*0186*/ 	.byte	0x08
	.zero		1


	//   ....[16]....
        /*0188*/ 	.word	0x00000350
        /*018c*/ 	.word	0x000000ff
        /*0190*/ 	.word	0x00000040
        /*0194*/ 	.short	0x0100
        /*0196*/ 	.byte	0x08
	.zero		1


	//   ....[17]....
        /*0198*/ 	.word	0x00000360
        /*019c*/ 	.word	0x000000ff
        /*01a0*/ 	.word	0x00000088
        /*01a4*/ 	.short	0x0100
        /*01a6*/ 	.byte	0x08
	.zero		1


	//   ....[18]....
        /*01a8*/ 	.word	0x000007c0
        /*01ac*/ 	.word	0x000000ff
        /*01b0*/ 	.word	0x000000a0
        /*01b4*/ 	.short	0x0100
        /*01b6*/ 	.byte	0x06
	.zero		1


	//   ....[19]....
        /*01b8*/ 	.word	0x00000850
        /*01bc*/ 	.word	0x000000ff
        /*01c0*/ 	.word	0x000000a8
        /*01c4*/ 	.short	0x0100
        /*01c6*/ 	.byte	0x06
	.zero		1


	//   ....[20]....
        /*01c8*/ 	.word	0x00001590
        /*01cc*/ 	.word	0x00000003
        /*01d0*/ 	.word	0x00000000
        /*01d4*/ 	.short	0x010a
        /*01d6*/ 	.byte	0x3f
	.zero		1


	//   ....[21]....
        /*01d8*/ 	.word	0x000015d0
        /*01dc*/ 	.word	0x00000003
        /*01e0*/ 	.word	0x00000000
        /*01e4*/ 	.short	0x010a
        /*01e6*/ 	.byte	0x3f
	.zero		1


	//   ....[22]....
        /*01e8*/ 	.word	0x000018b0
        /*01ec*/ 	.word	0x00000005
        /*01f0*/ 	.word	0x00000000
        /*01f4*/ 	.short	0x010a
        /*01f6*/ 	.byte	0x3f
	.zero		1


	//   ....[23]....
        /*01f8*/ 	.word	0x000018f0
        /*01fc*/ 	.word	0x00000005
        /*0200*/ 	.word	0x00000000
        /*0204*/ 	.short	0x010a
        /*0206*/ 	.byte	0x3f
	.zero		1


	//   ....[24]....
        /*0208*/ 	.word	0x00001a60
        /*020c*/ 	.word	0x00000005
        /*0210*/ 	.word	0x00000000
        /*0214*/ 	.short	0x0101
        /*0216*/ 	.byte	0x3f
	.zero		1


	//   ....[25]....
        /*0218*/ 	.word	0x00001c80
        /*021c*/ 	.word	0x00000003
        /*0220*/ 	.word	0x00000000
        /*0224*/ 	.short	0x0101
        /*0226*/ 	.byte	0x3f
	.zero		1


	//   ....[26]....
        /*0228*/ 	.word	0x0000ab40
        /*022c*/ 	.word	0x0000000e
        /*0230*/ 	.word	0x00000048
        /*0234*/ 	.short	0x010a
        /*0236*/ 	.byte	0x3f
	.zero		1


	//   ....[27]....
        /*0238*/ 	.word	0x0000aef0
        /*023c*/ 	.word	0x00000006
        /*0240*/ 	.word	0x000000a8
        /*0244*/ 	.short	0x0101
        /*0246*/ 	.byte	0x3f
	.zero		1


	//   ....[28]....
        /*0248*/ 	.word	0x0000b620
        /*024c*/ 	.word	0x00000007
        /*0250*/ 	.word	0x00000000
        /*0254*/ 	.short	0x010a
        /*0256*/ 	.byte	0x3f
	.zero		1


	//   ....[29]....
        /*0258*/ 	.word	0x0000b6a0
        /*025c*/ 	.word	0x00000009
        /*0260*/ 	.word	0x00000000
        /*0264*/ 	.short	0x010a
        /*0266*/ 	.byte	0x3f
	.zero		1


	//   ....[30]....
        /*0268*/ 	.word	0x0000b730
        /*026c*/ 	.word	0x00000006
        /*0270*/ 	.word	0x00000000
        /*0274*/ 	.short	0x010a
        /*0276*/ 	.byte	0x3f
	.zero		1


	//   ....[31]....
        /*0278*/ 	.word	0x0000b7c0
        /*027c*/ 	.word	0x00000009
        /*0280*/ 	.word	0x00000000
        /*0284*/ 	.short	0x010a
        /*0286*/ 	.byte	0x3f
	.zero		1


	//   ....[32]....
        /*0288*/ 	.word	0x0000b850
        /*028c*/ 	.word	0x00000006
        /*0290*/ 	.word	0x00000000
        /*0294*/ 	.short	0x010a
        /*0296*/ 	.byte	0x3f
	.zero		1


	//   ....[33]....
        /*0298*/ 	.word	0x0000b8e0
        /*029c*/ 	.word	0x00000009
        /*02a0*/ 	.word	0x00000000
        /*02a4*/ 	.short	0x010a
        /*02a6*/ 	.byte	0x3f
	.zero		1


	//   ....[34]....
        /*02a8*/ 	.word	0x0000b970
        /*02ac*/ 	.word	0x00000006
        /*02b0*/ 	.word	0x00000000
        /*02b4*/ 	.short	0x010a
        /*02b6*/ 	.byte	0x3f
	.zero		1


	//   ....[35]....
        /*02b8*/ 	.word	0x0000ba00
        /*02bc*/ 	.word	0x00000009
        /*02c0*/ 	.word	0x00000000
        /*02c4*/ 	.short	0x010a
        /*02c6*/ 	.byte	0x3f
	.zero		1


	//   ....[36]....
        /*02c8*/ 	.word	0x0000ba90
        /*02cc*/ 	.word	0x00000003
        /*02d0*/ 	.word	0x00000000
        /*02d4*/ 	.short	0x010a
        /*02d6*/ 	.byte	0x3f
	.zero		1


	//   ....[37]....
        /*02d8*/ 	.word	0x0000baf0
        /*02dc*/ 	.word	0x00000003
        /*02e0*/ 	.word	0x00000000
        /*02e4*/ 	.short	0x010a
        /*02e6*/ 	.byte	0x3f
	.zero		1


	//   ....[38]....
        /*02e8*/ 	.word	0x0000bb40
        /*02ec*/ 	.word	0x00000005
        /*02f0*/ 	.word	0x00000000
        /*02f4*/ 	.short	0x010a
        /*02f6*/ 	.byte	0x3f
	.zero		1


	//   ....[39]....
        /*02f8*/ 	.word	0x0000bc10
        /*02fc*/ 	.word	0x0000000e
        /*0300*/ 	.word	0x00000048
        /*0304*/ 	.short	0x010a
        /*0306*/ 	.byte	0x3f
	.zero		1


	//   ....[40]....
        /*0308*/ 	.word	0x0000bce0
        /*030c*/ 	.word	0x00000007
        /*0310*/ 	.word	0x00000000
        /*0314*/ 	.short	0x010a
        /*0316*/ 	.byte	0x3f
	.zero		1


	//   ....[41]....
        /*0318*/ 	.word	0x0000bd30
        /*031c*/ 	.word	0x00000009
        /*0320*/ 	.word	0x00000000
        /*0324*/ 	.short	0x010a
        /*0326*/ 	.byte	0x3f
	.zero		1


	//   ....[42]....
        /*0328*/ 	.word	0x0000bd80
        /*032c*/ 	.word	0x00000006
        /*0330*/ 	.word	0x00000000
        /*0334*/ 	.short	0x010a
        /*0336*/ 	.byte	0x3f
	.zero		1


	//   ....[43]....
        /*0338*/ 	.word	0x0000bdd0
        /*033c*/ 	.word	0x00000009
        /*0340*/ 	.word	0x00000000
        /*0344*/ 	.short	0x010a
        /*0346*/ 	.byte	0x3f
	.zero		1


	//   ....[44]....
        /*0348*/ 	.word	0x0000be20
        /*034c*/ 	.word	0x00000006
        /*0350*/ 	.word	0x00000000
        /*0354*/ 	.short	0x010a
        /*0356*/ 	.byte	0x3f
	.zero		1


	//   ....[45]....
        /*0358*/ 	.word	0x0000be70
        /*035c*/ 	.word	0x00000009
        /*0360*/ 	.word	0x00000000
        /*0364*/ 	.short	0x010a
        /*0366*/ 	.byte	0x3f
	.zero		1


	//   ....[46]....
        /*0368*/ 	.word	0x0000bec0
        /*036c*/ 	.word	0x00000006
        /*0370*/ 	.word	0x00000000
        /*0374*/ 	.short	0x010a
        /*0376*/ 	.byte	0x3f
	.zero		1


	//   ....[47]....
        /*0378*/ 	.word	0x0000bf10
        /*037c*/ 	.word	0x00000009
        /*0380*/ 	.word	0x00000000
        /*0384*/ 	.short	0x010a
        /*0386*/ 	.byte	0x3f
	.zero		1


	//----- nvinfo : EIATTR_NUM_MBARRIERS
	.align		4
.L_35:
        /*0388*/ 	.byte	0x03, 0x38
        /*038a*/ 	.short	0x0014


	//----- nvinfo : EIATTR_EXIT_INSTR_OFFSETS
	.align		4
        /*038c*/ 	.byte	0x04, 0x1c
        /*038e*/ 	.short	(.L_37 - .L_36)


	//   ....[0]....
.L_36:
        /*0390*/ 	.word	0x00000a20


	//   ....[1]....
        /*0394*/ 	.word	0x00001240


	//   ....[2]....
        /*0398*/ 	.word	0x0000a180


	//   ....[3]....
        /*039c*/ 	.word	0x0000a6e0


	//   ....[4]....
        /*03a0*/ 	.word	0x0000bae0


	//----- nvinfo : EIATTR_MAX_THREADS
	.align		4
.L_37:
        /*03a4*/ 	.byte	0x04, 0x05
        /*03a6*/ 	.short	(.L_39 - .L_38)
.L_38:
        /*03a8*/ 	.word	0x00000180
        /*03ac*/ 	.word	0x00000001
        /*03b0*/ 	.word	0x00000001


	//----- nvinfo : EIATTR_CRS_STACK_SIZE
	.align		4
.L_39:
        /*03b4*/ 	.byte	0x04, 0x1e
        /*03b6*/ 	.short	(.L_41 - .L_40)
.L_40:
        /*03b8*/ 	.word	0x00000000


	//----- nvinfo : EIATTR_CBANK_PARAM_SIZE
	.align		4
.L_41:
        /*03bc*/ 	.byte	0x03, 0x19
        /*03be*/ 	.short	0x0470


	//----- nvinfo : EIATTR_PARAM_CBANK
	.align		4
        /*03c0*/ 	.byte	0x04, 0x0a
        /*03c2*/ 	.short	(.L_43 - .L_42)
	.align		4
.L_42:
        /*03c4*/ 	.word	index@(.nv.constant0._ZN7cutlass13device_kernelINS_4gemm6kernel13GemmUniversalIN4cute5tupleIJiiiiEEENS1_10collective13CollectiveMmaINS1_34MainloopSm90TmaGmmaWarpSpecializedILi9ENS5_IJNS4_1CILi2EEESB_NSA_ILi1EEEEEENS1_35KernelTmaWarpSpecializedCooperativeEEENS5_IJNSA_ILi128EEENSA_ILi256EEENSA_ILi32EEEEEENS_6half_tENS5_IJlSC_lEEESK_SL_NS4_8TiledMMAINS4_8MMA_AtomIJNS4_4SM904GMMA26MMA_64x256x16_F32F16F16_SSILNSP_5MajorE0ELSR_0ELNSP_7ScaleInE1ELSS_1EEEEEENS4_6LayoutINS5_IJSB_SC_SC_EEENS5_IJSC_NSA_ILi0EEESX_EEEEENS5_IJNS4_10UnderscoreES10_S10_EEEEENS4_23SM90_TMA_LOAD_MULTICASTENS4_14ComposedLayoutINS4_7SwizzleILi2ELi4ELi3EEENS4_18smem_ptr_flag_bitsILi16EEENSV_INS5_IJNSA_ILi8EEESI_EEENS5_IJSI_SC_EEEEEEEvNS4_8identityES13_S1D_vS1E_EENS_8epilogue10collective6detail29Sm90TmaWarpSpecializedAdapterINS1H_15DefaultEpilogueISK_SL_SL_NS1G_6thread17LinearCombinationISK_Li1EffLNS1L_9ScaleType4KindE0ELNS_15FloatRoundStyleE2ESK_EENS1_15EpilogueDefaultEEEEEvvEEEEvNT_6ParamsE)
        /*03c8*/ 	.short	0x0210
        /*03ca*/ 	.short	0x0470


	//----- nvinfo : EIATTR_SW_WAR
	.align		4
.L_43:
        /*03cc*/ 	.byte	0x04, 0x36
        /*03ce*/ 	.short	(.L_45 - .L_44)
.L_44:
        /*03d0*/ 	.word	0x00000008
.L_45:


//--------------------- .nv.callgraph             --------------------------
	.section	.nv.callgraph,"",@"SHT_CUDA_CALLGRAPH"
	.align	4
	.sectionentsize	8
	.align		4
        /*0000*/ 	.word	0x00000000
	.align		4
        /*0004*/ 	.word	0xffffffff
	.align		4
        /*0008*/ 	.word	index@(_ZN7cutlass13device_kernelINS_4gemm6kernel13GemmUniversalIN4cute5tupleIJiiiiEEENS1_10collective13CollectiveMmaINS1_34MainloopSm90TmaGmmaWarpSpecializedILi9ENS5_IJNS4_1CILi2EEESB_NSA_ILi1EEEEEENS1_35KernelTmaWarpSpecializedCooperativeEEENS5_IJNSA_ILi128EEENSA_ILi256EEENSA_ILi32EEEEEENS_6half_tENS5_IJlSC_lEEESK_SL_NS4_8TiledMMAINS4_8MMA_AtomIJNS4_4SM904GMMA26MMA_64x256x16_F32F16F16_SSILNSP_5MajorE0ELSR_0ELNSP_7ScaleInE1ELSS_1EEEEEENS4_6LayoutINS5_IJSB_SC_SC_EEENS5_IJSC_NSA_ILi0EEESX_EEEEENS5_IJNS4_10UnderscoreES10_S10_EEEEENS4_23SM90_TMA_LOAD_MULTICASTENS4_14ComposedLayoutINS4_7SwizzleILi2ELi4ELi3EEENS4_18smem_ptr_flag_bitsILi16EEENSV_INS5_IJNSA_ILi8EEESI_EEENS5_IJSI_SC_EEEEEEEvNS4_8identityES13_S1D_vS1E_EENS_8epilogue10collective6detail29Sm90TmaWarpSpecializedAdapterINS1H_15DefaultEpilogueISK_SL_SL_NS1G_6thread17LinearCombinationISK_Li1EffLNS1L_9ScaleType4KindE0ELNS_15FloatRoundStyleE2ESK_EENS1_15EpilogueDefaultEEEEEvvEEEEvNT_6ParamsE)
	.align		4
        /*000c*/ 	.word	index@(__assertfail)
	.align		4
        /*0010*/ 	.word	0x00000000
	.align		4
        /*0014*/ 	.word	0xfffffffe
	.align		4
        /*0018*/ 	.word	0x00000000
	.align		4
        /*001c*/ 	.word	0xfffffffd
	.align		4
        /*0020*/ 	.word	0x00000000
	.align		4
        /*0024*/ 	.word	0xfffffffc


//--------------------- .nv.constant4             --------------------------
	.section	.nv.constant4,"a",@progbits
	.align	8
	.align		8
.nv.constant4:
        /*0000*/ 	.dword	__assertfail
	.align		8
        /*0008*/ 	.dword	__unnamed_1
	.align		8
        /*0010*/ 	.dword	_ZN40_INTERNAL_1e9a5d1a_4_k_cu_17bfed1d_245154cuda3std3__45__cpo5beginE
	.align		8
        /*0018*/ 	.dword	_ZN40_INTERNAL_1e9a5d1a_4_k_cu_17bfed1d_245154cuda3std3__45__cpo3endE
	.align		8
        /*0020*/ 	.dword	_ZN40_INTERNAL_1e9a5d1a_4_k_cu_17bfed1d_245154cuda3std3__45__cpo6cbeginE
	.align		8
        /*0028*/ 	.dword	_ZN40_INTERNAL_1e9a5d1a_4_k_cu_17bfed1d_245154cuda3std3__45__cpo4cendE
	.align		8
        /*0030*/ 	.dword	_ZN40_INTERNAL_1e9a5d1a_4_k_cu_17bfed1d_245154cuda3std3__442_GLOBAL__N__1e9a5d1a_4_k_cu_17bfed1d_245156ignoreE
	.align		8
        /*0038*/ 	.dword	_ZN40_INTERNAL_1e9a5d1a_4_k_cu_17bfed1d_245154cuda3std3__419piecewise_constructE
	.align		8
        /*0040*/ 	.dword	_ZN40_INTERNAL_1e9a5d1a_4_k_cu_17bfed1d_245154cuda3std3__48in_placeE
	.align		8
        /*0048*/ 	.dword	_ZN40_INTERNAL_1e9a5d1a_4_k_cu_17bfed1d_245154cuda3std6ranges3__45__cpo4swapE
	.align		8
        /*0050*/ 	.dword	_ZN40_INTERNAL_1e9a5d1a_4_k_cu_17bfed1d_245154cuda3std6ranges3__45__cpo9iter_moveE
	.align		8
        /*0058*/ 	.dword	_ZN40_INTERNAL_1e9a5d1a_4_k_cu_17bfed1d_245154cute7productE
	.align		8
        /*0060*/ 	.dword	_ZN40_INTERNAL_1e9a5d1a_4_k_cu_17bfed1d_245154cute1_E
	.align		8
        /*0068*/ 	.dword	$str$22
	.align		8
        /*0070*/ 	.dword	$str$23


//--------------------- .text._ZN7cutlass13device_kernelINS_4gemm6kernel13GemmUniversalIN4cute5tupleIJiiiiEEENS1_10collective13CollectiveMmaINS1_34MainloopSm90TmaGmmaWarpSpecializedILi9ENS5_IJNS4_1CILi2EEESB_NSA_ILi1EEEEEENS1_35KernelTmaWarpSpecializedCooperativeEEENS5_IJNSA_ILi128EEENSA_ILi256EEENSA_ILi32EEEEEENS_6half_tENS5_IJlSC_lEEESK_SL_NS4_8TiledMMAINS4_8MMA_AtomIJNS4_4SM904GMMA26MMA_64x256x16_F32F16F16_SSILNSP_5MajorE0ELSR_0ELNSP_7ScaleInE1ELSS_1EEEEEENS4_6LayoutINS5_IJSB_SC_SC_EEENS5_IJSC_NSA_ILi0EEESX_EEEEENS5_IJNS4_10UnderscoreES10_S10_EEEEENS4_23SM90_TMA_LOAD_MULTICASTENS4_14ComposedLayoutINS4_7SwizzleILi2ELi4ELi3EEENS4_18smem_ptr_flag_bitsILi16EEENSV_INS5_IJNSA_ILi8EEESI_EEENS5_IJSI_SC_EEEEEEEvNS4_8identityES13_S1D_vS1E_EENS_8epilogue10collective6detail29Sm90TmaWarpSpecializedAdapterINS1H_15DefaultEpilogueISK_SL_SL_NS1G_6thread17LinearCombinationISK_Li1EffLNS1L_9ScaleType4KindE0ELNS_15FloatRoundStyleE2ESK_EENS1_15EpilogueDefaultEEEEEvvEEEEvNT_6ParamsE --------------------------
	.section	.text._ZN7cutlass13device_kernelINS_4gemm6kernel13GemmUniversalIN4cute5tupleIJiiiiEEENS1_10collective13CollectiveMmaINS1_34MainloopSm90TmaGmmaWarpSpecializedILi9ENS5_IJNS4_1CILi2EEESB_NSA_ILi1EEEEEENS1_35KernelTmaWarpSpecializedCooperativeEEENS5_IJNSA_ILi128EEENSA_ILi256EEENSA_ILi32EEEEEENS_6half_tENS5_IJlSC_lEEESK_SL_NS4_8TiledMMAINS4_8MMA_AtomIJNS4_4SM904GMMA26MMA_64x256x16_F32F16F16_SSILNSP_5MajorE0ELSR_0ELNSP_7ScaleInE1ELSS_1EEEEEENS4_6LayoutINS5_IJSB_SC_SC_EEENS5_IJSC_NSA_ILi0EEESX_EEEEENS5_IJNS4_10UnderscoreES10_S10_EEEEENS4_23SM90_TMA_LOAD_MULTICASTENS4_14ComposedLayoutINS4_7SwizzleILi2ELi4ELi3EEENS4_18smem_ptr_flag_bitsILi16EEENSV_INS5_IJNSA_ILi8EEESI_EEENS5_IJSI_SC_EEEEEEEvNS4_8identityES13_S1D_vS1E_EENS_8epilogue10collective6detail29Sm90TmaWarpSpecializedAdapterINS1H_15DefaultEpilogueISK_SL_SL_NS1G_6thread17LinearCombinationISK_Li1EffLNS1L_9ScaleType4KindE0ELNS_15FloatRoundStyleE2ESK_EENS1_15EpilogueDefaultEEEEEvvEEEEvNT_6ParamsE,"ax",@progbits
	.align	128
.text._ZN7cutlass13device_kernelINS_4gemm6kernel13GemmUniversalIN4cute5tupleIJiiiiEEENS1_10collective13CollectiveMmaINS1_34MainloopSm90TmaGmmaWarpSpecializedILi9ENS5_IJNS4_1CILi2EEESB_NSA_ILi1EEEEEENS1_35KernelTmaWarpSpecializedCooperativeEEENS5_IJNSA_ILi128EEENSA_ILi256EEENSA_ILi32EEEEEENS_6half_tENS5_IJlSC_lEEESK_SL_NS4_8TiledMMAINS4_8MMA_AtomIJNS4_4SM904GMMA26MMA_64x256x16_F32F16F16_SSILNSP_5MajorE0ELSR_0ELNSP_7ScaleInE1ELSS_1EEEEEENS4_6LayoutINS5_IJSB_SC_SC_EEENS5_IJSC_NSA_ILi0EEESX_EEEEENS5_IJNS4_10UnderscoreES10_S10_EEEEENS4_23SM90_TMA_LOAD_MULTICASTENS4_14ComposedLayoutINS4_7SwizzleILi2ELi4ELi3EEENS4_18smem_ptr_flag_bitsILi16EEENSV_INS5_IJNSA_ILi8EEESI_EEENS5_IJSI_SC_EEEEEEEvNS4_8identityES13_S1D_vS1E_EENS_8epilogue10collective6detail29Sm90TmaWarpSpecializedAdapterINS1H_15DefaultEpilogueISK_SL_SL_NS1G_6thread17LinearCombinationISK_Li1EffLNS1L_9ScaleType4KindE0ELNS_15FloatRoundStyleE2ESK_EENS1_15EpilogueDefaultEEEEEvvEEEEvNT_6ParamsE:
        .type           _ZN7cutlass13device_kernelINS_4gemm6kernel13GemmUniversalIN4cute5tupleIJiiiiEEENS1_10collective13CollectiveMmaINS1_34MainloopSm90TmaGmmaWarpSpecializedILi9ENS5_IJNS4_1CILi2EEESB_NSA_ILi1EEEEEENS1_35KernelTmaWarpSpecializedCooperativeEEENS5_IJNSA_ILi128EEENSA_ILi256EEENSA_ILi32EEEEEENS_6half_tENS5_IJlSC_lEEESK_SL_NS4_8TiledMMAINS4_8MMA_AtomIJNS4_4SM904GMMA26MMA_64x256x16_F32F16F16_SSILNSP_5MajorE0ELSR_0ELNSP_7ScaleInE1ELSS_1EEEEEENS4_6LayoutINS5_IJSB_SC_SC_EEENS5_IJSC_NSA_ILi0EEESX_EEEEENS5_IJNS4_10UnderscoreES10_S10_EEEEENS4_23SM90_TMA_LOAD_MULTICASTENS4_14ComposedLayoutINS4_7SwizzleILi2ELi4ELi3EEENS4_18smem_ptr_flag_bitsILi16EEENSV_INS5_IJNSA_ILi8EEESI_EEENS5_IJSI_SC_EEEEEEEvNS4_8identityES13_S1D_vS1E_EENS_8epilogue10collective6detail29Sm90TmaWarpSpecializedAdapterINS1H_15DefaultEpilogueISK_SL_SL_NS1G_6thread17LinearCombinationISK_Li1EffLNS1L_9ScaleType4KindE0ELNS_15FloatRoundStyleE2ESK_EENS1_15EpilogueDefaultEEEEEvvEEEEvNT_6ParamsE,@function
        .size           _ZN7cutlass13device_kernelINS_4gemm6kernel13GemmUniversalIN4cute5tupleIJiiiiEEENS1_10collective13CollectiveMmaINS1_34MainloopSm90TmaGmmaWarpSpecializedILi9ENS5_IJNS4_1CILi2EEESB_NSA_ILi1EEEEEENS1_35KernelTmaWarpSpecializedCooperativeEEENS5_IJNSA_ILi128EEENSA_ILi256EEENSA_ILi32EEEEEENS_6half_tENS5_IJlSC_lEEESK_SL_NS4_8TiledMMAINS4_8MMA_AtomIJNS4_4SM904GMMA26MMA_64x256x16_F32F16F16_SSILNSP_5MajorE0ELSR_0ELNSP_7ScaleInE1ELSS_1EEEEEENS4_6LayoutINS5_IJSB_SC_SC_EEENS5_IJSC_NSA_ILi0EEESX_EEEEENS5_IJNS4_10UnderscoreES10_S10_EEEEENS4_23SM90_TMA_LOAD_MULTICASTENS4_14ComposedLayoutINS4_7SwizzleILi2ELi4ELi3EEENS4_18smem_ptr_flag_bitsILi16EEENSV_INS5_IJNSA_ILi8EEESI_EEENS5_IJSI_SC_EEEEEEEvNS4_8identityES13_S1D_vS1E_EENS_8epilogue10collective6detail29Sm90TmaWarpSpecializedAdapterINS1H_15DefaultEpilogueISK_SL_SL_NS1G_6thread17LinearCombinationISK_Li1EffLNS1L_9ScaleType4KindE0ELNS_15FloatRoundStyleE2ESK_EENS1_15EpilogueDefaultEEEEEvvEEEEvNT_6ParamsE,(.L_x_338 - _ZN7cutlass13device_kernelINS_4gemm6kernel13GemmUniversalIN4cute5tupleIJiiiiEEENS1_10collective13CollectiveMmaINS1_34MainloopSm90TmaGmmaWarpSpecializedILi9ENS5_IJNS4_1CILi2EEESB_NSA_ILi1EEEEEENS1_35KernelTmaWarpSpecializedCooperativeEEENS5_IJNSA_ILi128EEENSA_ILi256EEENSA_ILi32EEEEEENS_6half_tENS5_IJlSC_lEEESK_SL_NS4_8TiledMMAINS4_8MMA_AtomIJNS4_4SM904GMMA26MMA_64x256x16_F32F16F16_SSILNSP_5MajorE0ELSR_0ELNSP_7ScaleInE1ELSS_1EEEEEENS4_6LayoutINS5_IJSB_SC_SC_EEENS5_IJSC_NSA_ILi0EEESX_EEEEENS5_IJNS4_10UnderscoreES10_S10_EEEEENS4_23SM90_TMA_LOAD_MULTICASTENS4_14ComposedLayoutINS4_7SwizzleILi2ELi4ELi3EEENS4_18smem_ptr_flag_bitsILi16EEENSV_INS5_IJNSA_ILi8EEESI_EEENS5_IJSI_SC_EEEEEEEvNS4_8identityES13_S1D_vS1E_EENS_8epilogue10collective6detail29Sm90TmaWarpSpecializedAdapterINS1H_15DefaultEpilogueISK_SL_SL_NS1G_6thread17LinearCombinationISK_Li1EffLNS1L_9ScaleType4KindE0ELNS_15FloatRoundStyleE2ESK_EENS1_15EpilogueDefaultEEEEEvvEEEEvNT_6ParamsE)
        .other          _ZN7cutlass13device_kernelINS_4gemm6kernel13GemmUniversalIN4cute5tupleIJiiiiEEENS1_10collective13CollectiveMmaINS1_34MainloopSm90TmaGmmaWarpSpecializedILi9ENS5_IJNS4_1CILi2EEESB_NSA_ILi1EEEEEENS1_35KernelTmaWarpSpecializedCooperativeEEENS5_IJNSA_ILi128EEENSA_ILi256EEENSA_ILi32EEEEEENS_6half_tENS5_IJlSC_lEEESK_SL_NS4_8TiledMMAINS4_8MMA_AtomIJNS4_4SM904GMMA26MMA_64x256x16_F32F16F16_SSILNSP_5MajorE0ELSR_0ELNSP_7ScaleInE1ELSS_1EEEEEENS4_6LayoutINS5_IJSB_SC_SC_EEENS5_IJSC_NSA_ILi0EEESX_EEEEENS5_IJNS4_10UnderscoreES10_S10_EEEEENS4_23SM90_TMA_LOAD_MULTICASTENS4_14ComposedLayoutINS4_7SwizzleILi2ELi4ELi3EEENS4_18smem_ptr_flag_bitsILi16EEENSV_INS5_IJNSA_ILi8EEESI_EEENS5_IJSI_SC_EEEEEEEvNS4_8identityES13_S1D_vS1E_EENS_8epilogue10collective6detail29Sm90TmaWarpSpecializedAdapterINS1H_15DefaultEpilogueISK_SL_SL_NS1G_6thread17LinearCombinationISK_Li1EffLNS1L_9ScaleType4KindE0ELNS_15FloatRoundStyleE2ESK_EENS1_15EpilogueDefaultEEEEEvvEEEEvNT_6ParamsE,@"STO_CUDA_ENTRY STV_DEFAULT"
_ZN7cutlass13device_kernelINS_4gemm6kernel13GemmUniversalIN4cute5tupleIJiiiiEEENS1_10collective13CollectiveMmaINS1_34MainloopSm90TmaGmmaWarpSpecializedILi9ENS5_IJNS4_1CILi2EEESB_NSA_ILi1EEEEEENS1_35KernelTmaWarpSpecializedCooperativeEEENS5_IJNSA_ILi128EEENSA_ILi256EEENSA_ILi32EEEEEENS_6half_tENS5_IJlSC_lEEESK_SL_NS4_8TiledMMAINS4_8MMA_AtomIJNS4_4SM904GMMA26MMA_64x256x16_F32F16F16_SSILNSP_5MajorE0ELSR_0ELNSP_7ScaleInE1ELSS_1EEEEEENS4_6LayoutINS5_IJSB_SC_SC_EEENS5_IJSC_NSA_ILi0EEESX_EEEEENS5_IJNS4_10UnderscoreES10_S10_EEEEENS4_23SM90_TMA_LOAD_MULTICASTENS4_14ComposedLayoutINS4_7SwizzleILi2ELi4ELi3EEENS4_18smem_ptr_flag_bitsILi16EEENSV_INS5_IJNSA_ILi8EEESI_EEENS5_IJSI_SC_EEEEEEEvNS4_8identityES13_S1D_vS1E_EENS_8epilogue10collective6detail29Sm90TmaWarpSpecializedAdapterINS1H_15DefaultEpilogueISK_SL_SL_NS1G_6thread17LinearCombinationISK_Li1EffLNS1L_9ScaleType4KindE0ELNS_15FloatRoundStyleE2ESK_EENS1_15EpilogueDefaultEEEEEvvEEEEvNT_6ParamsE:
[----:B------:R-:W0:Y:S01]  /*0000*/  LDC R1, c[0x0][0x28] ;  /* 0x00000a00ff017b82 */ /* 0x000e220000000800 */
[----:B------:R-:W1:Y:S01]  /*0010*/  S2R R18, SR_TID.X ;  /* 0x0000000000127919 */ /* 0x000e620000002100 */
[----:B------:R-:W-:Y:S01]  /*0020*/  ELECT P0, URZ, PT ;  /* 0x00000000003f782f */ /* 0x000fe20003800000 */
[----:B------:R-:W-:Y:S01]  /*0030*/  BSSY B0, `(.L_x_0) ;  /* 0x000000f000007945 */ /* 0x000fe20003800000 */
[--C-:B-1----:R-:W-:Y:S02]  /*0040*/  SHF.R.U32.HI R0, RZ, 0x5, R18.reuse ;  /* 0x00000005ff007819 */ /* 0x102fe40000011612 */
[----:B------:R-:W-:-:S03]  /*0050*/  SHF.R.U32.HI R3, RZ, 0x7, R18 ;  /* 0x00000007ff037819 */ /* 0x000fc60000011612 */
[----:B------:R-:W1:Y:S04]  /*0060*/  SHFL.IDX PT, R2, R0, RZ, 0x1f ;  /* 0x00001fff00027589 */ /* 0x000e6800000e0000 */
[----:B------:R2:W3:Y:S01]  /*0070*/  SHFL.IDX PT, R5, R3, RZ, 0x1f ;  /* 0x00001fff03057589 */ /* 0x0004e200000e0000 */
[----:B-1----:R-:W-:-:S13]  /*0080*/  ISETP.NE.OR P0, PT, R2, RZ, !P0 ;  /* 0x000000ff0200720c */ /* 0x002fda0004705670 */
[----:B0-23--:R-:W-:Y:S05]  /*0090*/  @P0 BRA `(.L_x_1) ;  /* 0x0000000000200947 */ /* 0x00dfea0003800000 */
[----:B------:R-:W-:Y:S02]  /*00a0*/  ULDC.64 UR4, c[0x0][0x198] ;  /* 0x0000660000047ab9 */ /* 0x000fe40000000a00 */
[----:B------:R-:W-:Y:S02]  /*00b0*/  UIADD3 UR6, UP0, UR4, 0xf0, URZ ;  /* 0x000000f004067890 */ /* 0x000fe4000ff1e03f */
[----:B------:R-:W-:Y:S02]  /*00c0*/  UIADD3 UR4, UP1, UR4, 0x1f0, URZ ;  /* 0x000001f004047890 */ /* 0x000fe4000ff3e03f */
[----:B------:R-:W-:Y:S02]  /*00d0*/  UIADD3.X UR7, URZ, UR5, URZ, UP0, !UPT ;  /* 0x000000053f077290 */ /* 0x000fe400087fe43f */
[----:B------:R-:W-:-:S07]  /*00e0*/  UIADD3.X UR5, URZ, UR5, URZ, UP1, !UPT ;  /* 0x000000053f057290 */ /* 0x000fce0008ffe43f */
[----:B------:R0:W-:Y:S02]  /*00f0*/  UTMACCTL.PF [UR6] ;  /* 0x00000000060079b9 */ /* 0x0001e40008040000 */
[----:B------:R0:W-:Y:S02]  /*0100*/  UTMACCTL.PF [UR4] ;  /* 0x00000000040079b9 */ /* 0x0001e40008040000 */
[----:B0-----:R-:W-:Y:S01]  /*0110*/  NOP ;  /* 0x0000000000007918 */ /* 0x001fe20000000000 */
.L_x_1:
[----:B------:R-:W-:Y:S05]  /*0120*/  BSYNC B0 ;  /* 0x0000000000007941 */ /* 0x000fea0003800000 */
.L_x_0:
[----:B------:R-:W0:Y:S02]  /*0130*/  SHFL.IDX PT, R3, R0, RZ, 0x1f ;  /* 0x00001fff00037589 */ /* 0x000e2400000e0000 */
[----:B0-----:R-:W-:-:S13]  /*0140*/  ISETP.NE.AND P0, PT, R3, RZ, PT ;  /* 0x000000ff0300720c */ /* 0x001fda0003f05270 */
[----:B------:R-:W-:Y:S05]  /*0150*/  @P0 BRA `(.L_x_2) ;  /* 0x00000000008c0947 */ /* 0x000fea0003800000 */
[----:B------:R-:W-:Y:S01]  /*0160*/  ELECT P0, URZ, PT ;  /* 0x00000000003f782f */ /* 0x000fe20003800000 */
[----:B------:R-:W-:-:S12]  /*0170*/  BSSY B0, `(.L_x_2) ;  /* 0x0000021000007945 */ /* 0x000fd80003800000 */
[----:B------:R-:W-:Y:S05]  /*0180*/  @!P0 BRA `(.L_x_3) ;  /* 0x00000000007c8947 */ /* 0x000fea0003800000 */
[----:B------:R-:W0:Y:S01]  /*0190*/  S2UR UR8, SR_CgaCtaId ;  /* 0x00000000000879c3 */ /* 0x000e220000008800 */
[----:B------:R-:W-:Y:S01]  /*01a0*/  UMOV UR4, 0x400 ;  /* 0x0000040000047882 */ /* 0x000fe20000000000 */
[----:B------:R-:W-:Y:S01]  /*01b0*/  UMOV UR5, 0x1 ;  /* 0x0000000100057882 */ /* 0x000fe20000000000 */
[----:B------:R-:W-:Y:S02]  /*01c0*/  UMOV UR6, 0x6 ;  /* 0x0000000600067882 */ /* 0x000fe40000000000 */
[----:B------:R-:W-:-:S04]  /*01d0*/  UIADD3 UR6, -UR6, 0x100000, URZ ;  /* 0x0010000006067890 */ /* 0x000fc8000fffe13f */
[----:B------:R-:W-:Y:S02]  /*01e0*/  USHF.L.U32 UR7, UR6, 0xb, URZ ;  /* 0x0000000b06077899 */ /* 0x000fe4000800063f */
[----:B------:R-:W-:Y:S02]  /*01f0*/  USHF.L.U32 UR6, UR6, 0x1, URZ ;  /* 0x0000000106067899 */ /* 0x000fe4000800063f */
[----:B0-----:R-:W-:Y:S02]  /*0200*/  ULEA UR8, UR8, UR4, 0x18 ;  /* 0x0000000408087291 */ /* 0x001fe4000f8ec03f */
[----:B------:R-:W-:-:S04]  /*0210*/  UIADD3 UR4, -UR5, 0x100000, URZ ;  /* 0x0010000005047890 */ /* 0x000fc8000fffe13f */
[----:B------:R-:W-:Y:S02]  /*0220*/  USHF.L.U32 UR5, UR4, 0xb, URZ ;  /* 0x0000000b04057899 */ /* 0x000fe4000800063f */
[----:B------:R-:W-:Y:S01]  /*0230*/  USHF.L.U32 UR4, UR4, 0x1, URZ ;  /* 0x0000000104047899 */ /* 0x000fe2000800063f */
[----:B------:R-:W0:Y:S11]  /*0240*/  FENCE.VIEW.ASYNC.S ;  /* 0x00000000000073c6 */ /* 0x000e360000000000 */
[----:B0-----:R0:W1:Y:S01]  /*0250*/  SYNCS.EXCH.64 URZ, [UR8], UR4 ;  /* 0x00000004083f75b2 */ /* 0x0010620008000100 */
[----:B------:R0:W2:Y:S01]  /*0260*/  SYNCS.EXCH.64 URZ, [UR8+0x48], UR6 ;  /* 0x00004806083f75b2 */ /* 0x0000a20008000100 */
[----:B------:R0:W3:Y:S01]  /*0270*/  SYNCS.EXCH.64 URZ, [UR8+0x8], UR4 ;  /* 0x00000804083f75b2 */ /* 0x0000e20008000100 */
[----:B------:R0:W4:Y:S01]  /*0280*/  SYNCS.EXCH.64 URZ, [UR8+0x50], UR6 ;  /* 0x00005006083f75b2 */ /* 0x0001220008000100 */
[----:B------:R0:W0:Y:S01]  /*0290*/  SYNCS.EXCH.64 URZ, [UR8+0x10], UR4 ;  /* 0x00001004083f75b2 */ /* 0x0000220008000100 */
        /* <DEDUP_REMOVED lines=13> */
[----:B------:R-:W-:Y:S01]  /*0370*/  NOP ;  /* 0x0000000000007918 */ /* 0x000fe20000000000 */
.L_x_3:
[----:B0-----:R-:W-:Y:S05]  /*0380*/  BSYNC B0 ;  /* 0x0000000000007941 */ /* 0x001fea0003800000 */
.L_x_2:
[----:B------:R-:W-:Y:S01]  /*0390*/  SHF.R.S32.HI R7, RZ, 0x1f, R18 ;  /* 0x0000001fff077819 */ /* 0x000fe20000011412 */
[----:B------:R-:W0:Y:S01]  /*03a0*/  SHFL.IDX PT, R0, R0, RZ, 0x1f ;  /* 0x00001fff00007589 */ /* 0x000e2200000e0000 */
[----:B------:R-:W5:Y:S01]  /*03b0*/  S2UR UR8, SR_CTAID.X ;  /* 0x00000000000879c3 */ /* 0x000f620000002500 */
[----:B------:R-:W-:Y:S02]  /*03c0*/  ELECT P0, URZ, PT ;  /* 0x00000000003f782f */ /* 0x000fe40003800000 */
[----:B------:R-:W-:Y:S01]  /*03d0*/  LEA.HI R7, R7, R18, RZ, 0x7 ;  /* 0x0000001207077211 */ /* 0x000fe200078f38ff */
[----:B------:R-:W1:Y:S01]  /*03e0*/  S2R R4, SR_CTAID.Y ;  /* 0x0000000000047919 */ /* 0x000e620000002600 */
[----:B------:R-:W-:Y:S01]  /*03f0*/  SHF.R.S32.HI R8, RZ, 0x1f, R3 ;  /* 0x0000001fff087819 */ /* 0x000fe20000011403 */
[----:B------:R-:W-:Y:S01]  /*0400*/  ULDC UR4, c[0x0][0x150] ;  /* 0x0000540000047ab9 */ /* 0x000fe20000000800 */
[----:B------:R-:W-:Y:S01]  /*0410*/  LOP3.LUT R7, R7, 0xffffff80, RZ, 0xc0, !PT ;  /* 0xffffff8007077812 */ /* 0x000fe200078ec0ff */
[----:B------:R-:W-:Y:S01]  /*0420*/  NOP ;  /* 0x0000000000007918 */ /* 0x000fe20000000000 */
[----:B------:R-:W-:Y:S01]  /*0430*/  LEA.HI R8, R8, R3, RZ, 0x2 ;  /* 0x0000000308087211 */ /* 0x000fe200078f10ff */
[----:B------:R-:W2:Y:S01]  /*0440*/  LDC R10, c[0x0][0x144] ;  /* 0x00005100ff0a7b82 */ /* 0x000ea20000000800 */
[----:B------:R-:W-:Y:S01]  /*0450*/  NOP ;  /* 0x0000000000007918 */ /* 0x000fe20000000000 */
[----:B------:R-:W-:Y:S01]  /*0460*/  IMAD.IADD R6, R18, 0x1, -R7 ;  /* 0x0000000112067824 */ /* 0x000fe200078e0a07 */
[----:B------:R-:W-:Y:S01]  /*0470*/  LOP3.LUT R8, R8, 0x3ffffffc, RZ, 0xc0, !PT ;  /* 0x3ffffffc08087812 */ /* 0x000fe200078ec0ff */
[----:B------:R-:W-:Y:S01]  /*0480*/  IMAD.MOV.U32 R22, RZ, RZ, 0x1 ;  /* 0x00000001ff167424 */ /* 0x000fe200078e00ff */
[----:B------:R-:W-:-:S02]  /*0490*/  ISETP.NE.AND P3, PT, R5, RZ, PT ;  /* 0x000000ff0500720c */ /* 0x000fc40003f65270 */
[----:B------:R-:W-:Y:S01]  /*04a0*/  SHF.R.S32.HI R7, RZ, 0x1f, R6 ;  /* 0x0000001fff077819 */ /* 0x000fe20000011406 */
[----:B------:R-:W-:Y:S01]  /*04b0*/  IMAD.IADD R8, R3, 0x1, -R8 ;  /* 0x0000000103087824 */ /* 0x000fe200078e0a08 */
[----:B------:R-:W3:Y:S02]  /*04c0*/  LDC R13, c[0x0][0x140] ;  /* 0x00005000ff0d7b82 */ /* 0x000ee40000000800 */
[----:B------:R-:W-:Y:S02]  /*04d0*/  LEA.HI R7, R7, R6, RZ, 0x3 ;  /* 0x0000000607077211 */ /* 0x000fe400078f18ff */
[----:B0-----:R-:W-:Y:S02]  /*04e0*/  ISETP.NE.OR P0, PT, R0, RZ, !P0 ;  /* 0x000000ff0000720c */ /* 0x001fe40004705670 */
[--C-:B------:R-:W-:Y:S02]  /*04f0*/  SHF.R.S32.HI R0, RZ, 0x3, R7.reuse ;  /* 0x00000003ff007819 */ /* 0x100fe40000011407 */
[----:B------:R-:W-:-:S02]  /*0500*/  SHF.R.S32.HI R7, RZ, 0x1f, R7 ;  /* 0x0000001fff077819 */ /* 0x000fc40000011407 */
[----:B-----5:R-:W-:Y:S02]  /*0510*/  I2FP.F32.U32 R9, UR8 ;  /* 0x0000000800097c45 */ /* 0x020fe40008201000 */
[----:B------:R-:W-:-:S03]  /*0520*/  LEA.HI R7, R7, R0, RZ, 0x2 ;  /* 0x0000000007077211 */ /* 0x000fc600078f10ff */
[----:B------:R-:W-:Y:S01]  /*0530*/  FMUL R9, R9, UR4 ;  /* 0x0000000409097c20 */ /* 0x000fe20008400000 */
[----:B------:R-:W-:Y:S01]  /*0540*/  LOP3.LUT R7, R7, 0xfffffffc, RZ, 0xc0, !PT ;  /* 0xfffffffc07077812 */ /* 0x000fe200078ec0ff */
[----:B------:R-:W-:Y:S01]  /*0550*/  VOTEU.ALL UP0, P0 ;  /* 0x00000000003f7886 */ /* 0x000fe20000000000 */
[----:B-1----:R-:W-:Y:S01]  /*0560*/  I2FP.F32.U32 R3, R4 ;  /* 0x0000000400037245 */ /* 0x002fe20000201000 */
[----:B------:R-:W-:Y:S01]  /*0570*/  ULDC UR4, c[0x0][0x154] ;  /* 0x0000550000047ab9 */ /* 0x000fe20000000800 */
[----:B------:R-:W-:Y:S01]  /*0580*/  VOTEU.ALL UP1, P0 ;  /* 0x00000000003f7886 */ /* 0x000fe20000020000 */
[----:B------:R-:W0:Y:S01]  /*0590*/  F2I.U32.TRUNC.NTZ R9, R9 ;  /* 0x0000000900097305 */ /* 0x000e22000020f000 */
[----:B------:R-:W-:Y:S01]  /*05a0*/  IMAD.IADD R7, R0, 0x1, -R7 ;  /* 0x0000000100077824 */ /* 0x000fe200078e0a07 */
[----:B------:R-:W1:Y:S01]  /*05b0*/  @!UP0 S2UR UR7, SR_CgaCtaId ;  /* 0x00000000000789c3 */ /* 0x000e620000008800 */
[----:B------:R-:W-:Y:S01]  /*05c0*/  FMUL R12, R3, UR4 ;  /* 0x00000004030c7c20 */ /* 0x000fe20008400000 */
[----:B------:R-:W-:Y:S01]  /*05d0*/  UMOV UR4, 0x20 ;  /* 0x0000002000047882 */ /* 0x000fe20000000000 */
[----:B------:R-:W-:Y:S01]  /*05e0*/  IMAD R8, R8, 0x4, R7 ;  /* 0x0000000408087824 */ /* 0x000fe200078e0207 */
[----:B------:R-:W-:Y:S01]  /*05f0*/  @!UP0 UMOV UR6, 0x400 ;  /* 0x0000040000068882 */ /* 0x000fe20000000000 */
[----:B------:R-:W-:-:S04]  /*0600*/  @!UP0 UIADD3 UR4, -UR4, 0x100000, URZ ;  /* 0x0010000004048890 */ /* 0x000fc8000fffe13f */
[----:B------:R-:W-:Y:S02]  /*0610*/  @!UP0 USHF.L.U32 UR5, UR4, 0xb, URZ ;  /* 0x0000000b04058899 */ /* 0x000fe4000800063f */
[----:B------:R-:W-:Y:S01]  /*0620*/  @!UP0 USHF.L.U32 UR4, UR4, 0x1, URZ ;  /* 0x0000000104048899 */ /* 0x000fe2000800063f */
[----:B---3--:R-:W-:Y:S01]  /*0630*/  ISETP.EQ.U32.AND P2, PT, R13, 0x1, PT ;  /* 0x000000010d00780c */ /* 0x008fe20003f42070 */
[----:B------:R-:W3:Y:S01]  /*0640*/  F2I.U32.TRUNC.NTZ R12, R12 ;  /* 0x0000000c000c7305 */ /* 0x000ee2000020f000 */
[----:B------:R-:W-:Y:S01]  /*0650*/  LEA.HI R0, R8, R8, RZ, 0x1 ;  /* 0x0000000808007211 */ /* 0x000fe200078f08ff */
[----:B------:R-:W5:Y:S03]  /*0660*/  LDC R7, c[0x0][0x148] ;  /* 0x00005200ff077b82 */ /* 0x000f660000000800 */
[----:B------:R-:W-:Y:S01]  /*0670*/  LOP3.LUT R11, R0, 0xfffffffe, RZ, 0xc0, !PT ;  /* 0xfffffffe000b7812 */ /* 0x000fe200078ec0ff */
[----:B0-----:R-:W-:Y:S01]  /*0680*/  IMAD.MOV R15, RZ, RZ, -R9 ;  /* 0x000000ffff0f7224 */ /* 0x001fe200078e0a09 */
[----:B------:R-:W-:-:S03]  /*0690*/  SHF.R.S32.HI R9, RZ, 0x1f, R2 ;  /* 0x0000001fff097819 */ /* 0x000fc60000011402 */
[----:B--2---:R-:W-:Y:S01]  /*06a0*/  IMAD R3, R10, R15, UR8 ;  /* 0x000000080a037e24 */ /* 0x004fe2000f8e020f */
[----:B------:R-:W-:Y:S01]  /*06b0*/  LEA.HI R9, R9, R2, RZ, 0x2 ;  /* 0x0000000209097211 */ /* 0x000fe200078f10ff */
[C---:B------:R-:W-:Y:S02]  /*06c0*/  IMAD.IADD R0, R8.reuse, 0x1, -R11 ;  /* 0x0000000108007824 */ /* 0x040fe400078e0a0b */
[----:B------:R-:W-:Y:S01]  /*06d0*/  IMAD.SHL.U32 R11, R8, 0x4, RZ ;  /* 0x00000004080b7824 */ /* 0x000fe200078e00ff */
[----:B------:R-:W-:Y:S01]  /*06e0*/  LOP3.LUT R9, R9, 0xfffffffc, RZ, 0xc0, !PT ;  /* 0xfffffffc09097812 */ /* 0x000fe200078ec0ff */
[----:B---3--:R-:W-:Y:S01]  /*06f0*/  IMAD.MOV R21, RZ, RZ, -R12 ;  /* 0x000000ffff157224 */ /* 0x008fe200078e0a0c */
[----:B------:R-:W-:Y:S01]  /*0700*/  ISETP.NE.AND P4, PT, R0, R3, PT ;  /* 0x000000030000720c */ /* 0x000fe20003f85270 */
[----:B-1----:R-:W-:Y:S01]  /*0710*/  @!UP0 ULEA UR6, UR7, UR6, 0x18 ;  /* 0x0000000607068291 */ /* 0x002fe2000f8ec03f */
[----:B------:R-:W-:Y:S01]  /*0720*/  LOP3.LUT R152, R8, 0xc, R11, 0x78, !PT ;  /* 0x0000000c08987812 */ /* 0x000fe200078e780b */
[----:B------:R-:W-:Y:S01]  /*0730*/  IMAD.IADD R0, R2, 0x1, -R9 ;  /* 0x0000000102007824 */ /* 0x000fe200078e0a09 */
[----:B------:R-:W-:Y:S01]  /*0740*/  VOTEU.ALL UP0, P0 ;  /* 0x00000000003f7886 */ /* 0x000fe20000000000 */
[----:B------:R-:W-:Y:S01]  /*0750*/  LOP3.LUT P0, RZ, R6, 0x7, RZ, 0xc0, !PT ;  /* 0x0000000706ff7812 */ /* 0x000fe2000780c0ff */
[----:B------:R-:W-:-:S02]  /*0760*/  VIADD R6, R5, 0xffffffff ;  /* 0xffffffff05067836 */ /* 0x000fc40000000000 */
[----:B------:R-:W-:Y:S01]  /*0770*/  ISETP.NE.AND P1, PT, R0, 0x3, PT ;  /* 0x000000030000780c */ /* 0x000fe20003f25270 */
[----:B-----5:R-:W-:Y:S01]  /*0780*/  IMAD R9, R7, R21, R4 ;  /* 0x0000001507097224 */ /* 0x020fe200078e0204 */
[----:B------:R-:W-:Y:S02]  /*0790*/  ISETP.LT.U32.AND P0, PT, R152, 0x4, !P0 ;  /* 0x000000049800780c */ /* 0x000fe40004701070 */
[----:B------:R-:W-:Y:S01]  /*07a0*/  ISETP.EQ.OR P1, PT, R0, RZ, !P1 ;  /* 0x000000ff0000720c */ /* 0x000fe20004f22670 */
[----:B------:R-:W0:Y:S02]  /*07b0*/  FENCE.VIEW.ASYNC.S ;  /* 0x00000000000073c6 */ /* 0x000e240000000000 */
[----:B0-----:R0:W1:Y:S01]  /*07c0*/  @!UP0 SYNCS.EXCH.64 URZ, [UR6+0xa0], UR4 ;  /* 0x0000a004063f85b2 */ /* 0x0010620008000100 */
[----:B------:R-:W-:Y:S02]  /*07d0*/  @P4 LEA.HI R2, R152, R152, RZ, 0x1 ;  /* 0x0000009898024211 */ /* 0x000fe400078f08ff */
[----:B------:R-:W-:-:S02]  /*07e0*/  ISETP.EQ.AND P1, PT, R5, RZ, P1 ;  /* 0x000000ff0500720c */ /* 0x000fc40000f22270 */
[----:B------:R-:W-:Y:S02]  /*07f0*/  @P4 SHF.R.S32.HI R2, RZ, 0x1, R2 ;  /* 0x00000001ff024819 */ /* 0x000fe40000011402 */
[----:B------:R-:W-:Y:S02]  /*0800*/  ISETP.GE.U32.AND P6, PT, R6, 0x2, PT ;  /* 0x000000020600780c */ /* 0x000fe40003fc6070 */
[----:B------:R-:W-:Y:S02]  /*0810*/  @P4 ISETP.NE.AND P5, PT, R2, R9, PT ;  /* 0x000000090200420c */ /* 0x000fe40003fa5270 */
[----:B------:R-:W-:Y:S02]  /*0820*/  SEL R9, RZ, 0x1, !P0 ;  /* 0x00000001ff097807 */ /* 0x000fe40004000000 */
[----:B------:R-:W-:Y:S02]  /*0830*/  @P4 SEL R22, RZ, 0x1, P5 ;  /* 0x00000001ff164807 */ /* 0x000fe40002800000 */
[----:B------:R-:W-:Y:S01]  /*0840*/  SEL R19, RZ, 0x1, !P1 ;  /* 0x00000001ff137807 */ /* 0x000fe20004800000 */
[----:B------:R0:W2:Y:S01]  /*0850*/  @!UP1 SYNCS.EXCH.64 URZ, [UR6+0xa8], UR4 ;  /* 0x0000a804063f95b2 */ /* 0x0000a20008000100 */
[----:B------:R-:W-:Y:S01]  /*0860*/  LOP3.LUT R22, R22, R9, RZ, 0xc0, !PT ;  /* 0x0000000916167212 */ /* 0x000fe200078ec0ff */
[----:B------:R-:W-:Y:S01]  /*0870*/  NOP ;  /* 0x0000000000007918 */ /* 0x000fe20000000000 */
[----:B------:R-:W-:Y:S01]  /*0880*/  SEL R19, R19, 0x2, P6 ;  /* 0x0000000213137807 */ /* 0x000fe20003000000 */
[----:B------:R-:W-:Y:S06]  /*0890*/  @!P2 BRA `(.L_x_4) ;  /* 0x000000000008a947 */ /* 0x000fec0003800000 */
[----:B-12-4-:R-:W-:Y:S01]  /*08a0*/  UCGABAR_ARV ;  /* 0x00000000000079c7 */ /* 0x016fe20008000000 */
[----:B------:R-:W-:Y:S05]  /*08b0*/  BRA `(.L_x_5) ;  /* 0x0000000000047947 */ /* 0x000fea0003800000 */
.L_x_4:
[----:B-12-4-:R-:W-:Y:S01]  /*08c0*/  NOP ;  /* 0x0000000000007918 */ /* 0x016fe20000000000 */
.L_x_5:
[----:B------:R-:W1:Y:S01]  /*08d0*/  LDC R2, c[0x0][0x65c] ;  /* 0x00019700ff027b82 */ /* 0x000e620000000800 */
[----:B------:R-:W-:Y:S02]  /*08e0*/  IMAD.U32 R8, RZ, RZ, UR8 ;  /* 0x00000008ff087e24 */ /* 0x000fe4000f8e00ff */
[----:B------:R-:W-:Y:S01]  /*08f0*/  IMAD.MOV.U32 R9, RZ, RZ, RZ ;  /* 0x000000ffff097224 */ /* 0x000fe200078e00ff */
[----:B-1----:R-:W-:-:S04]  /*0900*/  ISETP.NE.AND P1, PT, R2, 0x1, PT ;  /* 0x000000010200780c */ /* 0x002fc80003f25270 */
[----:B------:R-:W-:-:S09]  /*0910*/  P2R R5, PR, RZ, 0x2 ;  /* 0x00000002ff057803 */ /* 0x000fd20000000000 */
[----:B------:R-:W1:Y:S01]  /*0920*/  @P1 LDC R17, c[0x0][0x10] ;  /* 0x00000400ff111b82 */ /* 0x000e620000000800 */
[----:B------:R-:W-:Y:S02]  /*0930*/  @P1 IMAD.MOV.U32 R5, RZ, RZ, RZ ;  /* 0x000000ffff051224 */ /* 0x000fe400078e00ff */
[----:B------:R-:W-:-:S05]  /*0940*/  @P1 IMAD.MOV.U32 R13, RZ, RZ, RZ ;  /* 0x000000ffff0d1224 */ /* 0x000fca00078e00ff */
[----:B------:R-:W2:Y:S01]  /*0950*/  @!P1 LDC R11, c[0x0][0xc] ;  /* 0x00000300ff0b9b82 */ /* 0x000ea20000000800 */
[----:B-1----:R-:W-:-:S04]  /*0960*/  @P1 IMAD.WIDE.U32 R16, R17, UR8, R4 ;  /* 0x0000000811101c25 */ /* 0x002fc8000f8e0004 */
[----:B------:R-:W-:Y:S02]  /*0970*/  @P1 IMAD.IADD R17, R17, 0x1, R13 ;  /* 0x0000000111111824 */ /* 0x000fe400078e020d */
[----:B--2---:R-:W-:-:S04]  /*0980*/  @!P1 IMAD.WIDE.U32 R8, R4, R11, R8 ;  /* 0x0000000b04089225 */ /* 0x004fc800078e0008 */
[----:B------:R-:W-:Y:S02]  /*0990*/  @!P1 IMAD.MOV.U32 R16, RZ, RZ, R8 ;  /* 0x000000ffff109224 */ /* 0x000fe400078e0008 */
[----:B------:R-:W-:Y:S01]  /*09a0*/  @!P1 IMAD.MOV.U32 R17, RZ, RZ, R9 ;  /* 0x000000ffff119224 */ /* 0x000fe200078e0009 */
[----:B------:R-:W-:Y:S06]  /*09b0*/  @!P2 BRA `(.L_x_6) ;  /* 0x00000000000ca947 */ /* 0x000fec0003800000 */
[----:B------:R-:W-:Y:S01]  /*09c0*/  UCGABAR_WAIT ;  /* 0x0000000000007dc7 */ /* 0x000fe20008000000 */
[----:B------:R-:W-:Y:S01]  /*09d0*/  CCTL.IVALL ;  /* 0x00000000ff00798f */ /* 0x000fe20002000000 */
[----:B------:R-:W-:Y:S05]  /*09e0*/  BRA `(.L_x_7) ;  /* 0x0000000000047947 */ /* 0x000fea0003800000 */
.L_x_6:
[----:B------:R-:W-:Y:S06]  /*09f0*/  BAR.SYNC.DEFER_BLOCKING 0x0 ;  /* 0x0000000000007b1d */ /* 0x000fec0000010000 */
.L_x_7:
[----:B------:R-:W-:Y:S05]  /*0a00*/  @!P3 BRA `(.L_x_8) ;  /* 0x0000009400e0b947 */ /* 0x000fea0003800000 */
[----:B------:R-:W-:-:S13]  /*0a10*/  ISETP.GT.U32.AND P0, PT, R6, 0x1, PT ;  /* 0x000000010600780c */ /* 0x000fda0003f04070 */
[----:B0-----:R-:W-:Y:S05]  /*0a20*/  @P0 EXIT ;  /* 0x000000000000094d */ /* 0x001fea0003800000 */
[----:B------:R-:W-:Y:S01]  /*0a30*/  ULDC.64 UR4, c[0x0][0x650] ;  /* 0x0001940000047ab9 */ /* 0x000fe20000000a00 */
[----:B------:R-:W-:Y:S01]  /*0a40*/  PRMT R0, RZ, 0x7610, R0 ;  /* 0x00007610ff007816 */ /* 0x000fe20000000000 */
[----:B------:R-:W-:Y:S01]  /*0a50*/  IMAD.MOV.U32 R154, RZ, RZ, -0x1 ;  /* 0xffffffffff9a7424 */ /* 0x000fe200078e00ff */
[----:B------:R-:W-:Y:S01]  /*0a60*/  ISETP.GE.U32.AND P0, PT, R16, UR4, PT ;  /* 0x0000000410007c0c */ /* 0x000fe2000bf06070 */
[----:B------:R-:W-:Y:S02]  /*0a70*/  IMAD.MOV.U32 R153, RZ, RZ, -0x1 ;  /* 0xffffffffff997424 */ /* 0x000fe400078e00ff */
[----:B------:R-:W-:Y:S01]  /*0a80*/  IMAD.MOV.U32 R23, RZ, RZ, -0x1 ;  /* 0xffffffffff177424 */ /* 0x000fe200078e00ff */
[----:B------:R-:W-:-:S13]  /*0a90*/  ISETP.GE.U32.AND.EX P0, PT, R17, UR5, PT, P0 ;  /* 0x0000000511007c0c */ /* 0x000fda000bf06100 */
[----:B------:R-:W-:Y:S05]  /*0aa0*/  @P0 BRA `(.L_x_9) ;  /* 0x00000004002c0947 */ /* 0x000fea0003800000 */
[----:B------:R-:W0:Y:S01]  /*0ab0*/  LDC.64 R24, c[0x0][0x628] ;  /* 0x00018a00ff187b82 */ /* 0x000e220000000a00 */
[----:B------:R-:W-:Y:S02]  /*0ac0*/  IMAD.MOV.U32 R8, RZ, RZ, R16 ;  /* 0x000000ffff087224 */ /* 0x000fe400078e0010 */
[----:B------:R-:W-:-:S05]  /*0ad0*/  IMAD.MOV.U32 R9, RZ, RZ, R17 ;  /* 0x000000ffff097224 */ /* 0x000fca00078e0011 */
[----:B------:R-:W1:Y:S08]  /*0ae0*/  LDC R0, c[0x0][0x630] ;  /* 0x00018c00ff007b82 */ /* 0x000e700000000800 */
[----:B------:R-:W2:Y:S01]  /*0af0*/  LDC.64 R26, c[0x0][0x620] ;  /* 0x00018800ff1a7b82 */ /* 0x000ea20000000a00 */
[----:B0-----:R-:W-:-:S04]  /*0b00*/  ISETP.NE.U32.AND P0, PT, R24, RZ, PT ;  /* 0x000000ff1800720c */ /* 0x001fc80003f05070 */
[----:B------:R-:W-:-:S13]  /*0b10*/  ISETP.NE.AND.EX P0, PT, R25, RZ, PT, P0 ;  /* 0x000000ff1900720c */ /* 0x000fda0003f05300 */
[----:B-12---:R-:W-:Y:S05]  /*0b20*/  @!P0 BRA `(.L_x_10) ;  /* 0x0000000000288947 */ /* 0x006fea0003800000 */
[----:B------:R-:W0:Y:S02]  /*0b30*/  LDC R13, c[0x0][0x634] ;  /* 0x00018d00ff0d7b82 */ /* 0x000e240000000800 */
[----:B0-----:R-:W-:-:S05]  /*0b40*/  IADD3 R13, P0, R16, R13, RZ ;  /* 0x0000000d100d7210 */ /* 0x001fca0007f1e0ff */
[----:B------:R-:W-:-:S04]  /*0b50*/  IMAD.X R15, RZ, RZ, R17, P0 ;  /* 0x000000ffff0f7224 */ /* 0x000fc800000e0611 */
[----:B------:R-:W-:-:S04]  /*0b60*/  IMAD.WIDE.U32 R8, R15, R24, RZ ;  /* 0x000000180f087225 */ /* 0x000fc800078e00ff */
[----:B------:R-:W-:-:S04]  /*0b70*/  IMAD.WIDE.U32 R10, P0, R13, R25, R8 ;  /* 0x000000190d0a7225 */ /* 0x000fc80007800008 */
[----:B------:R-:W-:-:S04]  /*0b80*/  IMAD.WIDE.U32 R8, R13, R24, RZ ;  /* 0x000000180d087225 */ /* 0x000fc800078e00ff */
[----:B------:R-:W-:Y:S01]  /*0b90*/  IMAD.X R13, RZ, RZ, RZ, P0 ;  /* 0x000000ffff0d7224 */ /* 0x000fe200000e06ff */
[----:B------:R-:W-:Y:S01]  /*0ba0*/  IADD3 RZ, P0, R9, R10, RZ ;  /* 0x0000000a09ff7210 */ /* 0x000fe20007f1e0ff */
[----:B------:R-:W-:-:S04]  /*0bb0*/  IMAD.MOV.U32 R12, RZ, RZ, R11 ;  /* 0x000000ffff0c7224 */ /* 0x000fc800078e000b */
[----:B------:R-:W-:-:S08]  /*0bc0*/  IMAD.WIDE.U32.X R8, R15, R25, R12, P0 ;  /* 0x000000190f087225 */ /* 0x000fd000000e040c */
.L_x_10:
[----:B------:R-:W0:Y:S01]  /*0bd0*/  LDC.64 R24, c[0x0][0x640] ;  /* 0x00019000ff187b82 */ /* 0x000e220000000a00 */
[-CC-:B------:R-:W-:Y:S01]  /*0be0*/  SHF.R.U64 R28, R8, R0.reuse, R9.reuse ;  /* 0x00000000081c7219 */ /* 0x180fe20000001209 */
[----:B------:R-:W-:Y:S01]  /*0bf0*/  IMAD R30, R7, R21, R4 ;  /* 0x00000015071e7224 */ /* 0x000fe200078e0204 */
[----:B------:R-:W-:Y:S01]  /*0c00*/  SHF.R.U32.HI R0, RZ, R0, R9 ;  /* 0x00000000ff007219 */ /* 0x000fe20000011609 */
[----:B------:R-:W-:Y:S01]  /*0c10*/  IMAD.MOV.U32 R21, RZ, RZ, 0x1 ;  /* 0x00000001ff157424 */ /* 0x000fe200078e00ff */
[----:B------:R-:W-:-:S03]  /*0c20*/  IADD3 R5, P0, RZ, -R28, RZ ;  /* 0x8000001cff057210 */ /* 0x000fc60007f1e0ff */
[----:B------:R-:W1:Y:S02]  /*0c30*/  LDC R6, c[0x0][0x618] ;  /* 0x00018600ff067b82 */ /* 0x000e640000000800 */
[----:B------:R-:W-:-:S04]  /*0c40*/  IMAD.X R9, RZ, RZ, ~R0, P0 ;  /* 0x000000ffff097224 */ /* 0x000fc800000e0e00 */
[-C--:B------:R-:W-:Y:S02]  /*0c50*/  IMAD R0, R9, R26.reuse, RZ ;  /* 0x0000001a09007224 */ /* 0x080fe400078e02ff */
[----:B------:R-:W2:Y:S01]  /*0c60*/  LDC R11, c[0x0][0x608] ;  /* 0x00018200ff0b7b82 */ /* 0x000ea20000000800 */
[----:B------:R-:W-:-:S04]  /*0c70*/  IMAD.WIDE.U32 R8, R5, R26, R16 ;  /* 0x0000001a05087225 */ /* 0x000fc800078e0010 */
[----:B------:R-:W-:-:S03]  /*0c80*/  IMAD R5, R5, R27, R0 ;  /* 0x0000001b05057224 */ /* 0x000fc600078e0200 */
[----:B------:R-:W3:Y:S01]  /*0c90*/  LDC R12, c[0x0][0x658] ;  /* 0x00019600ff0c7b82 */ /* 0x000ee20000000800 */
[----:B0-----:R-:W-:Y:S01]  /*0ca0*/  ISETP.NE.U32.AND P0, PT, R24, RZ, PT ;  /* 0x000000ff1800720c */ /* 0x001fe20003f05070 */
[----:B------:R-:W-:Y:S02]  /*0cb0*/  IMAD.IADD R5, R9, 0x1, R5 ;  /* 0x0000000109057824 */ /* 0x000fe400078e0205 */
[----:B------:R-:W-:Y:S01]  /*0cc0*/  IMAD.MOV.U32 R9, RZ, RZ, -0x1 ;  /* 0xffffffffff097424 */ /* 0x000fe200078e00ff */
[----:B------:R-:W-:-:S03]  /*0cd0*/  ISETP.NE.AND.EX P0, PT, R25, RZ, PT, P0 ;  /* 0x000000ff1900720c */ /* 0x000fc60003f05300 */
[----:B------:R-:W0:Y:S01]  /*0ce0*/  LDC R15, c[0x0][0x600] ;  /* 0x00018000ff0f7b82 */ /* 0x000e220000000800 */
[-CC-:B-1----:R-:W-:Y:S02]  /*0cf0*/  SHF.R.U64 R13, R8, R6.reuse, R5.reuse ;  /* 0x00000006080d7219 */ /* 0x182fe40000001205 */
[----:B------:R-:W-:-:S05]  /*0d00*/  SHF.R.U32.HI R0, RZ, R6, R5 ;  /* 0x00000006ff007219 */ /* 0x000fca0000011605 */
[----:B------:R-:W1:Y:S01]  /*0d10*/  LDC R14, c[0x0][0x648] ;  /* 0x00019200ff0e7b82 */ /* 0x000e620000000800 */
[-CC-:B--2---:R-:W-:Y:S02]  /*0d20*/  SHF.R.U64 R27, R13, R11.reuse, R0.reuse ;  /* 0x0000000b0d1b7219 */ /* 0x184fe40000001200 */
[----:B------:R-:W-:-:S05]  /*0d30*/  SHF.R.U32.HI R5, RZ, R11, R0 ;  /* 0x0000000bff057219 */ /* 0x000fca0000011600 */
[----:B------:R-:W2:Y:S01]  /*0d40*/  LDC R20, c[0x0][0x638] ;  /* 0x00018e00ff147b82 */ /* 0x000ea20000000800 */
[-CC-:B---3--:R-:W-:Y:S02]  /*0d50*/  SHF.R.U64 R26, R27, R12.reuse, R5.reuse ;  /* 0x0000000c1b1a7219 */ /* 0x188fe40000001205 */
[-C--:B------:R-:W-:Y:S02]  /*0d60*/  SHF.L.U32 R0, R9, R12.reuse, RZ ;  /* 0x0000000c09007219 */ /* 0x080fe400000006ff */
[----:B------:R-:W-:Y:S01]  /*0d70*/  SHF.R.U32.HI R5, RZ, R12, R5 ;  /* 0x0000000cff057219 */ /* 0x000fe20000011605 */
[----:B------:R-:W-:Y:S01]  /*0d80*/  IMAD.MOV.U32 R4, RZ, RZ, R26 ;  /* 0x000000ffff047224 */ /* 0x000fe200078e001a */
[----:B------:R-:W-:Y:S01]  /*0d90*/  LOP3.LUT R10, RZ, R0, RZ, 0x33, !PT ;  /* 0x00000000ff0a7212 */ /* 0x000fe200078e33ff */
[----:B------:R-:W3:Y:S01]  /*0da0*/  LDC R23, c[0x0][0x610] ;  /* 0x00018400ff177b82 */ /* 0x000ee20000000800 */
[----:B------:R-:W-:Y:S05]  /*0db0*/  @!P0 BRA `(.L_x_11) ;  /* 0x0000000000288947 */ /* 0x000fea0003800000 */
[----:B------:R-:W4:Y:S02]  /*0dc0*/  LDC R9, c[0x0][0x64c] ;  /* 0x00019300ff097b82 */ /* 0x000f240000000800 */
[----:B----4-:R-:W-:-:S05]  /*0dd0*/  IADD3 R9, P0, R26, R9, RZ ;  /* 0x000000091a097210 */ /* 0x010fca0007f1e0ff */
        /* <DEDUP_REMOVED lines=8> */
.L_x_11:
[----:B-1----:R-:W-:Y:S01]  /*0e60*/  SHF.R.U64 R4, R4, R14, R5 ;  /* 0x0000000e04047219 */ /* 0x002fe20000001205 */
[----:B0-----:R-:W-:Y:S01]  /*0e70*/  VIADD R6, R15, 0xffffffff ;  /* 0xffffffff0f067836 */ /* 0x001fe20000000000 */
[----:B------:R-:W-:Y:S02]  /*0e80*/  SHF.L.U32 R0, R21, R12, RZ ;  /* 0x0000000c15007219 */ /* 0x000fe400000006ff */
[----:B------:R-:W-:Y:S01]  /*0e90*/  LOP3.LUT R5, R27, R10, RZ, 0xc0, !PT ;  /* 0x0000000a1b057212 */ /* 0x000fe200078ec0ff */
[----:B------:R-:W-:Y:S01]  /*0ea0*/  IMAD.MOV R7, RZ, RZ, -R4 ;  /* 0x000000ffff077224 */ /* 0x000fe200078e0a04 */
[----:B------:R-:W-:Y:S02]  /*0eb0*/  SEL R3, R3, R30, !P1 ;  /* 0x0000001e03037207 */ /* 0x000fe40004800000 */
[----:B------:R-:W-:Y:S01]  /*0ec0*/  LOP3.LUT R6, R13, R6, RZ, 0xc0, !PT ;  /* 0x000000060d067212 */ /* 0x000fe200078ec0ff */
[----:B------:R-:W-:Y:S02]  /*0ed0*/  IMAD R4, R0, R4, R5 ;  /* 0x0000000400047224 */ /* 0x000fe400078e0205 */
[----:B--2---:R-:W-:-:S02]  /*0ee0*/  IMAD R0, R7, R20, R26 ;  /* 0x0000001407007224 */ /* 0x004fc400078e021a */
[----:B---3--:R-:W-:Y:S02]  /*0ef0*/  IMAD R3, R4, R23, R3 ;  /* 0x0000001704037224 */ /* 0x008fe400078e0203 */
[----:B------:R-:W-:Y:S02]  /*0f00*/  IMAD R154, R0, R15, R6 ;  /* 0x0000000f009a7224 */ /* 0x000fe400078e0206 */
[----:B------:R-:W-:Y:S02]  /*0f10*/  IMAD.MOV.U32 R4, RZ, RZ, 0x1 ;  /* 0x00000001ff047424 */ /* 0x000fe400078e00ff */
[----:B------:R-:W-:Y:S01]  /*0f20*/  IMAD.MOV.U32 R23, RZ, RZ, R28 ;  /* 0x000000ffff177224 */ /* 0x000fe200078e001c */
[----:B------:R-:W-:Y:S02]  /*0f30*/  SEL R153, R154, R3, !P1 ;  /* 0x000000039a997207 */ /* 0x000fe40004800000 */
[----:B------:R-:W-:Y:S02]  /*0f40*/  PRMT R0, R4, 0x7610, R0 ;  /* 0x0000761004007816 */ /* 0x000fe40000000000 */
[----:B------:R-:W-:-:S07]  /*0f50*/  SEL R154, R3, R154, !P1 ;  /* 0x0000009a039a7207 */ /* 0x000fce0004800000 */
.L_x_9:
[----:B------:R-:W-:-:S08]  /*0f60*/  NOP ;  /* 0x0000000000007918 */ /* 0x000fd00000000000 */
[----:B------:R-:W0:Y:S02]  /*0f70*/  USETMAXREG.TRY_ALLOC.CTAPOOL UP0, 0xe8 ;  /* 0x000000e8000079c8 */ /* 0x000e240008000600 */
[----:B0-----:R-:W-:-:S13]  /*0f80*/  PLOP3.LUT P0, PT, PT, PT, UP0, 0x80, 0x0 ;  /* 0x000000000000781c */ /* 0x001fda0003f0f008 */
[----:B------:R-:W-:Y:S05]  /*0f90*/  @!P0 BRA `(.L_x_9) ;  /* 0xfffffffc00f08947 */ /* 0x000fea000383ffff */
[----:B------:R-:W-:Y:S01]  /*0fa0*/  ULDC.64 UR4, c[0x0][0x598] ;  /* 0x0001660000047ab9 */ /* 0x000fe20000000a00 */
[----:B------:R-:W-:Y:S01]  /*0fb0*/  ULDC.64 UR36, c[0x0][0x208] ;  /* 0x0000820000247ab9 */ /* 0x000fe20000000a00 */
[----:B------:R-:W-:-:S04]  /*0fc0*/  ISETP.NE.U32.AND P0, PT, RZ, UR4, PT ;  /* 0x00000004ff007c0c */ /* 0x000fc8000bf05070 */
[----:B------:R-:W-:-:S13]  /*0fd0*/  ISETP.NE.AND.EX P0, PT, RZ, UR5, PT, P0 ;  /* 0x00000005ff007c0c */ /* 0x000fda000bf05300 */
[----:B------:R-:W-:Y:S05]  /*0fe0*/  @!P0 BRA `(.L_x_12) ;  /* 0x00000000001c8947 */ /* 0x000fea0003800000 */
[----:B------:R-:W0:Y:S02]  /*0ff0*/  LDC.64 R4, c[0x0][0x598] ;  /* 0x00016600ff047b82 */ /* 0x000e240000000a00 */
[----:B0-----:R-:W2:Y:S02]  /*1000*/  LDG.E.64 R4, desc[UR36][R4.64] ;  /* 0x0000002404047981 */ /* 0x001ea4000c1e1b00 */
[----:B--2---:R-:W-:-:S04]  /*1010*/  ISETP.NE.U32.AND P0, PT, R4, RZ, PT ;  /* 0x000000ff0400720c */ /* 0x004fc80003f05070 */
[----:B------:R-:W-:-:S13]  /*1020*/  ISETP.NE.AND.EX P0, PT, R5, RZ, PT, P0 ;  /* 0x000000ff0500720c */ /* 0x000fda0003f05300 */
[----:B------:R-:W-:Y:S05]  /*1030*/  @!P0 BRA `(.L_x_12) ;  /* 0x0000000000088947 */ /* 0x000fea0003800000 */
[----:B------:R0:W5:Y:S01]  /*1040*/  LD.E R155, desc[UR36][R4.64] ;  /* 0x00000024049b7980 */ /* 0x000162000c101900 */
[----:B------:R-:W-:Y:S05]  /*1050*/  BRA `(.L_x_13) ;  /* 0x0000000000247947 */ /* 0x000fea0003800000 */
.L_x_12:
[----:B------:R-:W-:Y:S02]  /*1060*/  ULDC.64 UR4, c[0x0][0x588] ;  /* 0x0001620000047ab9 */ /* 0x000fe40000000a00 */
[----:B------:R-:W-:-:S04]  /*1070*/  ISETP.NE.U32.AND P0, PT, RZ, UR4, PT ;  /* 0x00000004ff007c0c */ /* 0x000fc8000bf05070 */
[----:B------:R-:W-:-:S13]  /*1080*/  ISETP.NE.AND.EX P0, PT, RZ, UR5, PT, P0 ;  /* 0x00000005ff007c0c */ /* 0x000fda000bf05300 */
[----:B------:R-:W-:Y:S05]  /*1090*/  @!P0 BRA `(.L_x_14) ;  /* 0x00000000000c8947 */ /* 0x000fea0003800000 */
[----:B------:R-:W0:Y:S02]  /*10a0*/  LDC.64 R4, c[0x0][0x588] ;  /* 0x00016200ff047b82 */ /* 0x000e240000000a00 */
[----:B0-----:R1:W5:Y:S01]  /*10b0*/  LDG.E R155, desc[UR36][R4.64] ;  /* 0x00000024049b7981 */ /* 0x001362000c1e1900 */
[----:B------:R-:W-:Y:S05]  /*10c0*/  BRA `(.L_x_13) ;  /* 0x0000000000087947 */ /* 0x000fea0003800000 */
.L_x_14:
[----:B------:R-:W-:Y:S02]  /*10d0*/  ULDC UR4, c[0x0][0x580] ;  /* 0x0001600000047ab9 */ /* 0x000fe40000000800 */
[----:B------:R-:W-:-:S07]  /*10e0*/  IMAD.U32 R155, RZ, RZ, UR4 ;  /* 0x00000004ff9b7e24 */ /* 0x000fce000f8e00ff */
.L_x_13:
[----:B------:R-:W-:Y:S02]  /*10f0*/  ULDC.64 UR4, c[0x0][0x5a0] ;  /* 0x0001680000047ab9 */ /* 0x000fe40000000a00 */
[----:B------:R-:W-:-:S04]  /*1100*/  ISETP.NE.U32.AND P0, PT, RZ, UR4, PT ;  /* 0x00000004ff007c0c */ /* 0x000fc8000bf05070 */
[----:B------:R-:W-:-:S13]  /*1110*/  ISETP.NE.AND.EX P0, PT, RZ, UR5, PT, P0 ;  /* 0x00000005ff007c0c */ /* 0x000fda000bf05300 */
[----:B------:R-:W-:Y:S05]  /*1120*/  @!P0 BRA `(.L_x_15) ;  /* 0x00000000001c8947 */ /* 0x000fea0003800000 */
[----:B01----:R-:W0:Y:S02]  /*1130*/  LDC.64 R4, c[0x0][0x5a0] ;  /* 0x00016800ff047b82 */ /* 0x003e240000000a00 */
[----:B0-----:R-:W2:Y:S02]  /*1140*/  LDG.E.64 R4, desc[UR36][R4.64] ;  /* 0x0000002404047981 */ /* 0x001ea4000c1e1b00 */
[----:B--2---:R-:W-:-:S04]  /*1150*/  ISETP.NE.U32.AND P0, PT, R4, RZ, PT ;  /* 0x000000ff0400720c */ /* 0x004fc80003f05070 */
[----:B------:R-:W-:-:S13]  /*1160*/  ISETP.NE.AND.EX P0, PT, R5, RZ, PT, P0 ;  /* 0x000000ff0500720c */ /* 0x000fda0003f05300 */
[----:B------:R-:W-:Y:S05]  /*1170*/  @!P0 BRA `(.L_x_15) ;  /* 0x0000000000088947 */ /* 0x000fea0003800000 */
[----:B------:R0:W5:Y:S01]  /*1180*/  LD.E R156, desc[UR36][R4.64] ;  /* 0x00000024049c7980 */ /* 0x000162000c101900 */
[----:B------:R-:W-:Y:S05]  /*1190*/  BRA `(.L_x_16) ;  /* 0x0000000000247947 */ /* 0x000fea0003800000 */
.L_x_15:
[----:B------:R-:W-:Y:S02]  /*11a0*/  ULDC.64 UR4, c[0x0][0x590] ;  /* 0x0001640000047ab9 */ /* 0x000fe40000000a00 */
[----:B------:R-:W-:-:S04]  /*11b0*/  ISETP.NE.U32.AND P0, PT, RZ, UR4, PT ;  /* 0x00000004ff007c0c */ /* 0x000fc8000bf05070 */
[----:B------:R-:W-:-:S13]  /*11c0*/  ISETP.NE.AND.EX P0, PT, RZ, UR5, PT, P0 ;  /* 0x00000005ff007c0c */ /* 0x000fda000bf05300 */
[----:B------:R-:W-:Y:S05]  /*11d0*/  @!P0 BRA `(.L_x_17) ;  /* 0x00000000000c8947 */ /* 0x000fea0003800000 */
[----:B------:R-:W2:Y:S02]  /*11e0*/  LDC.64 R156, c[0x0][0x590] ;  /* 0x00016400ff9c7b82 */ /* 0x000ea40000000a00 */
[----:B--2---:R2:W5:Y:S01]  /*11f0*/  LDG.E R156, desc[UR36][R156.64] ;  /* 0x000000249c9c7981 */ /* 0x004562000c1e1900 */
[----:B------:R-:W-:Y:S05]  /*1200*/  BRA `(.L_x_16) ;  /* 0x0000000000087947 */ /* 0x000fea0003800000 */
.L_x_17:
[----:B------:R-:W-:Y:S02]  /*1210*/  ULDC UR4, c[0x0][0x584] ;  /* 0x0001610000047ab9 */ /* 0x000fe40000000800 */
[----:B------:R-:W-:-:S07]  /*1220*/  IMAD.U32 R156, RZ, RZ, UR4 ;  /* 0x00000004ff9c7e24 */ /* 0x000fce000f8e00ff */
.L_x_16:
[----:B------:R-:W-:-:S13]  /*1230*/  LOP3.LUT P0, RZ, R0, 0xff, RZ, 0xc0, !PT ;  /* 0x000000ff00ff7812 */ /* 0x000fda000780c0ff */
[----:B------:R-:W-:Y:S05]  /*1240*/  @!P0 EXIT ;  /* 0x000000000000894d */ /* 0x000fea0003800000 */
[----:B------:R-:W-:Y:S01]  /*1250*/  ULDC UR4, c[0x0][0x28c] ;  /* 0x0000a30000047ab9 */ /* 0x000fe20000000800 */
[----:B--2---:R-:W-:Y:S01]  /*1260*/  LOP3.LUT R157, R19, 0x1, RZ, 0xfc, !PT ;  /* 0x00000001139d7812 */ /* 0x004fe200078efcff */
[----:B------:R-:W-:Y:S01]  /*1270*/  UIADD3 UR4, UR4, 0x1f, URZ ;  /* 0x0000001f04047890 */ /* 0x000fe2000fffe03f */
[----:B------:R-:W-:Y:S01]  /*1280*/  UMOV UR38, URZ ;  /* 0x0000003f00267c82 */ /* 0x000fe20008000000 */
[----:B------:R-:W-:Y:S02]  /*1290*/  UMOV UR39, URZ ;  /* 0x0000003f00277c82 */ /* 0x000fe40008000000 */
[----:B------:R-:W-:-:S04]  /*12a0*/  USHF.R.S32.HI UR5, URZ, 0x1f, UR4 ;  /* 0x0000001f3f057899 */ /* 0x000fc80008011404 */
[----:B------:R-:W-:-:S04]  /*12b0*/  ULEA.HI UR5, UR5, UR4, URZ, 0x5 ;  /* 0x0000000405057291 */ /* 0x000fc8000f8f283f */
[----:B------:R-:W-:-:S12]  /*12c0*/  USHF.R.S32.HI UR40, URZ, 0x5, UR5 ;  /* 0x000000053f287899 */ /* 0x000fd80008011405 */
.L_x_293:
[----:B------:R-:W-:Y:S01]  /*12d0*/  LOP3.LUT R0, R18, 0x80, RZ, 0xc0, !PT ;  /* 0x0000008012007812 */ /* 0x000fe200078ec0ff */
[----:B--2---:R-:W2:Y:S01]  /*12e0*/  S2UR UR7, SR_CgaCtaId ;  /* 0x00000000000779c3 */ /* 0x004ea20000008800 */
[----:B------:R-:W-:Y:S02]  /*12f0*/  UMOV UR6, 0x400 ;  /* 0x0000040000067882 */ /* 0x000fe40000000000 */
[----:B------:R-:W-:-:S06]  /*1300*/  SHF.R.U32.HI R0, RZ, 0x7, R0 ;  /* 0x00000007ff007819 */ /* 0x000fcc0000011600 */
[----:B---3--:R-:W3:Y:S01]  /*1310*/  SHFL.IDX PT, R0, R0, RZ, 0x1f ;  /* 0x00001fff00007589 */ /* 0x008ee200000e0000 */
[----:B--2---:R-:W-:Y:S01]  /*1320*/  ULEA UR6, UR7, UR6, 0x18 ;  /* 0x0000000607067291 */ /* 0x004fe2000f8ec03f */
[----:B---3--:R-:W-:-:S13]  /*1330*/  R2UR UR4, R0 ;  /* 0x00000000000472ca */ /* 0x008fda00000e0000 */
[----:B------:R-:W-:-:S04]  /*1340*/  ULEA.HI UR5, UR4, UR4, URZ, 0x1 ;  /* 0x0000000404057291 */ /* 0x000fc8000f8f083f */
[----:B------:R-:W-:-:S04]  /*1350*/  ULOP3.LUT UR5, UR5, 0xffffe, URZ, 0xc0, !UPT ;  /* 0x000ffffe05057892 */ /* 0x000fc8000f8ec03f */
[----:B------:R-:W-:-:S03]  /*1360*/  UIADD3 UR5, UR4, -UR5, URZ ;  /* 0x8000000504057290 */ /* 0x000fc6000fffe03f */
[----:B------:R-:W-:Y:S01]  /*1370*/  ULDC UR4, c[0x0][0x28c] ;  /* 0x0000a30000047ab9 */ /* 0x000fe20000000800 */
[----:B------:R-:W-:Y:S01]  /*1380*/  ULEA UR5, UR5, UR6, 0xc ;  /* 0x0000000605057291 */ /* 0x000fe2000f8e603f */
[----:B------:R-:W-:-:S03]  /*1390*/  ISETP.LT.AND P0, PT, RZ, UR4, PT ;  /* 0x00000004ff007c0c */ /* 0x000fc6000bf01270 */
[----:B------:R-:W-:-:S04]  /*13a0*/  UIADD3 UR5, UR5, 0x180, URZ ;  /* 0x0000018005057890 */ /* 0x000fc8000fffe03f */
[----:B------:R-:W-:-:S04]  /*13b0*/  USHF.R.U32.HI UR5, URZ, 0x4, UR5 ;  /* 0x000000043f057899 */ /* 0x000fc80008011605 */
[----:B------:R-:W-:Y:S02]  /*13c0*/  ULOP3.LUT UR41, UR5, 0x3fff, URZ, 0xc0, !UPT ;  /* 0x00003fff05297892 */ /* 0x000fe4000f8ec03f */
[----:B-1--45:R-:W-:Y:S10]  /*13d0*/  @P0 BRA `(.L_x_18) ;  /* 0x0000000000400947 */ /* 0x032ff40003800000 */
[----:B------:R-:W-:Y:S01]  /*13e0*/  MOV R0, 0x0 ;  /* 0x0000000000007802 */ /* 0x000fe20000000f00 */
[----:B------:R-:W-:Y:S01]  /*13f0*/  ULDC.64 UR4, c[0x4][0x68] ;  /* 0x01001a0000047ab9 */ /* 0x000fe20000000a00 */
[----:B------:R-:W-:Y:S01]  /*1400*/  ULDC.64 UR6, c[0x4][0x8] ;  /* 0x0100020000067ab9 */ /* 0x000fe20000000a00 */
[----:B01----:R-:W-:Y:S01]  /*1410*/  IMAD.U32 R4, RZ, RZ, UR4 ;  /* 0x00000004ff047e24 */ /* 0x003fe2000f8e00ff */
[----:B------:R0:W1:Y:S01]  /*1420*/  LDC.64 R14, c[0x4][R0] ;  /* 0x01000000000e7b82 */ /* 0x0000620000000a00 */
[----:B------:R-:W-:Y:S01]  /*1430*/  IMAD.U32 R5, RZ, RZ, UR5 ;  /* 0x00000005ff057e24 */ /* 0x000fe2000f8e00ff */
[----:B------:R-:W-:Y:S01]  /*1440*/  ULDC.64 UR4, c[0x4][0x70] ;  /* 0x01001c0000047ab9 */ /* 0x000fe20000000a00 */
[----:B------:R-:W-:Y:S02]  /*1450*/  IMAD.U32 R10, RZ, RZ, UR6 ;  /* 0x00000006ff0a7e24 */ /* 0x000fe4000f8e00ff */
[----:B------:R-:W-:Y:S02]  /*1460*/  IMAD.U32 R6, RZ, RZ, UR4 ;  /* 0x00000004ff067e24 */ /* 0x000fe4000f8e00ff */
[----:B------:R-:W-:-:S02]  /*1470*/  IMAD.U32 R7, RZ, RZ, UR5 ;  /* 0x00000005ff077e24 */ /* 0x000fc4000f8e00ff */
[----:B------:R-:W-:Y:S02]  /*1480*/  IMAD.U32 R11, RZ, RZ, UR7 ;  /* 0x00000007ff0b7e24 */ /* 0x000fe4000f8e00ff */
[----:B------:R-:W-:Y:S02]  /*1490*/  IMAD.MOV.U32 R8, RZ, RZ, 0x1e1 ;  /* 0x000001e1ff087424 */ /* 0x000fe400078e00ff */
[----:B------:R-:W-:Y:S02]  /*14a0*/  IMAD.MOV.U32 R12, RZ, RZ, 0x1 ;  /* 0x00000001ff0c7424 */ /* 0x000fe400078e00ff */
[----:B0-----:R-:W-:-:S07]  /*14b0*/  IMAD.MOV.U32 R13, RZ, RZ, RZ ;  /* 0x000000ffff0d7224 */ /* 0x001fce00078e00ff */
[----:B------:R-:W-:-:S07]  /*14c0*/  LEPC R20, `(.L_x_18) ;  /* 0x000000001014794e */ /* 0x000fce0000000000 */
[----:B-1---5:R-:W-:Y:S05]  /*14d0*/  CALL.ABS.NOINC R14 ;  /* 0x000000000e007343 */ /* 0x022fea0003c00000 */
.L_x_18:
[----:B------:R-:W-:-:S13]  /*14e0*/  ISETP.NE.AND P0, PT, R157, 0x3, PT ;  /* 0x000000039d00780c */ /* 0x000fda0003f05270 */
[----:B------:R-:W-:Y:S05]  /*14f0*/  @!P0 BRA `(.L_x_19) ;  /* 0x0000000000048947 */ /* 0x000fea0003800000 */
[----:B------:R-:W-:Y:S01]  /*1500*/  BPT.TRAP 0x1 ;  /* 0x000000040000795c */ /* 0x000fe20000300000 */
.L_x_19:
[----:B------:R-:W2:Y:S01]  /*1510*/  S2UR UR5, SR_CgaCtaId ;  /* 0x00000000000579c3 */ /* 0x000ea20000008800 */
[----:B------:R-:W-:Y:S01]  /*1520*/  UMOV UR4, 0x400 ;  /* 0x0000040000047882 */ /* 0x000fe20000000000 */
[----:B------:R-:W-:Y:S02]  /*1530*/  IMAD.U32 R0, RZ, RZ, UR38 ;  /* 0x00000026ff007e24 */ /* 0x000fe4000f8e00ff */
[----:B------:R-:W-:-:S03]  /*1540*/  IMAD.U32 R3, RZ, RZ, UR39 ;  /* 0x00000027ff037e24 */ /* 0x000fc6000f8e00ff */
[----:B------:R-:W-:Y:S01]  /*1550*/  SHF.L.U32 R0, R0, 0x1f, RZ ;  /* 0x0000001f00007819 */ /* 0x000fe200000006ff */
[----:B--2---:R-:W-:-:S06]  /*1560*/  ULEA UR4, UR5, UR4, 0x18 ;  /* 0x0000000405047291 */ /* 0x004fcc000f8ec03f */
[----:B------:R-:W-:-:S04]  /*1570*/  IMAD.U32 R6, RZ, RZ, UR4 ;  /* 0x00000004ff067e24 */ /* 0x000fc8000f8e00ff */
[----:B------:R-:W-:-:S04]  /*1580*/  IMAD R3, R3, 0x8, R6 ;  /* 0x0000000803037824 */ /* 0x000fc800078e0206 */
[----:B------:R2:W3:Y:S01]  /*1590*/  SYNCS.PHASECHK.TRANS64.TRYWAIT P1, [R3+URZ], R0 ;  /* 0x00000000030075a7 */ /* 0x0004e2000802017f */
[----:B------:R-:W-:Y:S05]  /*15a0*/  @!P0 BRA `(.L_x_20) ;  /* 0x0000000000048947 */ /* 0x000fea0003800000 */
[----:B------:R-:W-:Y:S01]  /*15b0*/  BPT.TRAP 0x1 ;  /* 0x000000040000795c */ /* 0x000fe20000300000 */
.L_x_20:
[----:B---3--:R-:W-:Y:S05]  /*15c0*/  @P1 BRA `(.L_x_21) ;  /* 0x0000000000081947 */ /* 0x008fea0003800000 */
[----:B------:R-:W3:Y:S02]  /*15d0*/  SYNCS.PHASECHK.TRANS64.TRYWAIT P1, [R3+URZ], R0 ;  /* 0x00000000030075a7 */ /* 0x000ee4000802017f */
[----:B---3--:R-:W-:Y:S05]  /*15e0*/  @!P1 BRA `(.L_x_22) ;  /* 0x000000a400409947 */ /* 0x008fea0003800000 */
.L_x_21:
[----:B------:R-:W-:-:S04]  /*15f0*/  UISETP.LT.AND UP0, UPT, UR40, 0x1, UPT ;  /* 0x000000012800788c */ /* 0x000fc8000bf01270 */
[----:B------:R-:W-:-:S06]  /*1600*/  USEL UR4, UR40, 0x1, UP0 ;  /* 0x0000000128047887 */ /* 0x000fcc0008000000 */
[----:B--23--:R-:W-:Y:S01]  /*1610*/  IMAD.U32 R0, RZ, RZ, UR4 ;  /* 0x00000004ff007e24 */ /* 0x00cfe2000f8e00ff */
[----:B------:R-:W-:Y:S05]  /*1620*/  WARPSYNC.ALL ;  /* 0x0000000000007948 */ /* 0x000fea0003800000 */
[----:B------:R-:W-:-:S04]  /*1630*/  IADD3 R0, -R0, UR40, RZ ;  /* 0x0000002800007c10 */ /* 0x000fc8000fffe1ff */
[----:B------:R-:W-:Y:S02]  /*1640*/  ISETP.GE.AND P1, PT, R0, 0x1, PT ;  /* 0x000000010000780c */ /* 0x000fe40003f26270 */
[----:B------:R-:W-:Y:S01]  /*1650*/  R2UR UR4, R6 ;  /* 0x00000000060472ca */ /* 0x000fe200000e0000 */
[----:B------:R-:W-:Y:S01]  /*1660*/  ULOP3.LUT UR41, UR41, 0x10000, URZ, 0xfc, !UPT ;  /* 0x0001000029297892 */ /* 0x000fe2000f8efc3f */
[----:B------:R-:W-:Y:S01]  /*1670*/  WARPGROUP.ARRIVE ;  /* 0x00000000000079c5 */ /* 0x000fe20000000000 */
[----:B------:R-:W-:Y:S01]  /*1680*/  UMOV UR5, 0x80000020 ;  /* 0x8000002000057882 */ /* 0x000fe20000000000 */
[----:B------:R-:W-:-:S09]  /*1690*/  UMOV UR7, 0x80000020 ;  /* 0x8000002000077882 */ /* 0x000fd20000000000 */
[----:B------:R-:W-:-:S04]  /*16a0*/  UIADD3 UR4, UR4, 0x12180, URZ ;  /* 0x0001218004047890 */ /* 0x000fc8000fffe03f */
[----:B------:R-:W-:-:S04]  /*16b0*/  USHF.R.U32.HI UR4, URZ, 0x4, UR4 ;  /* 0x000000043f047899 */ /* 0x000fc80008011604 */
[----:B------:R-:W-:-:S04]  /*16c0*/  ULOP3.LUT UR4, UR4, 0x3fff, URZ, 0xc0, !UPT ;  /* 0x00003fff04047892 */ /* 0x000fc8000f8ec03f */
[----:B------:R-:W-:Y:S02]  /*16d0*/  ULOP3.LUT UR9, UR4, 0x10000, URZ, 0xfc, !UPT ;  /* 0x0001000004097892 */ /* 0x000fe4000f8efc3f */
[----:B------:R-:W-:Y:S02]  /*16e0*/  ULEA UR4, UR39, UR41, 0x9 ;  /* 0x0000002927047291 */ /* 0x000fe4000f8e483f */
[----:B------:R-:W-:-:S09]  /*16f0*/  ULEA UR6, UR39, UR9, 0xa ;  /* 0x0000000927067291 */ /* 0x000fd2000f8e503f */
[----:B------:R-:W-:Y:S01]  /*1700*/  HGMMA.64x256x16.F32 R24, gdesc[UR4], RZ, !UPT, gsb0 ;  /* 0x03e00000041879f0 */ /* 0x000fe2000c0008ff */
[----:B------:R-:W-:Y:S02]  /*1710*/  UIADD3 UR4, UR4, 0x2, URZ ;  /* 0x0000000204047890 */ /* 0x000fe4000fffe03f */
[----:B------:R-:W-:Y:S01]  /*1720*/  UIADD3 UR6, UR6, 0x2, URZ ;  /* 0x0000000206067890 */ /* 0x000fe2000fffe03f */
[----:B------:R-:W-:Y:S01]  /*1730*/  UMOV UR5, 0x80000020 ;  /* 0x8000002000057882 */ /* 0x000fe20000000000 */
[----:B------:R-:W-:Y:S01]  /*1740*/  UMOV UR7, 0x80000020 ;  /* 0x8000002000077882 */ /* 0x000fe20000000000 */
[----:B------:R-:W-:Y:S02]  /*1750*/  WARPGROUP.DEPBAR.LE gsb0, 0x0 ;  /* 0x00008000000079c5 */ /* 0x000fe40000010000 */
[----:B------:R-:W-:-:S15]  /*1760*/  WARPGROUP.ARRIVE ;  /* 0x00000000000079c5 */ /* 0x000fde0000000000 */
[----:B------:R-:W-:-:S05]  /*1770*/  NOP ;  /* 0x0000000000007918 */ /* 0x000fca0000000000 */
[----:B------:R-:W-:Y:S03]  /*1780*/  HGMMA.64x256x16.F32 R24, gdesc[UR4], R24, gsb0 ;  /* 0x03e00000041879f0 */ /* 0x000fe60008000818 */
[----:B------:R-:W-:Y:S02]  /*1790*/  WARPGROUP.DEPBAR.LE gsb0, 0x0 ;  /* 0x00008000000079c5 */ /* 0x000fe40000010000 */
[----:B------:R-:W-:Y:S05]  /*17a0*/  @!P1 BRA `(.L_x_23) ;  /* 0x0000000000e89947 */ /* 0x000fea0003800000 */
[----:B------:R-:W-:Y:S02]  /*17b0*/  UIADD3 UR4, UR39, 0x1, URZ ;  /* 0x0000000127047890 */ /* 0x000fe4000fffe03f */
[----:B------:R-:W-:Y:S02]  /*17c0*/  IMAD.U32 R3, RZ, RZ, UR39 ;  /* 0x00000027ff037e24 */ /* 0x000fe4000f8e00ff */
[----:B------:R-:W-:-:S04]  /*17d0*/  UISETP.NE.AND UP0, UPT, UR4, 0x9, UPT ;  /* 0x000000090400788c */ /* 0x000fc8000bf05270 */
[----:B------:R-:W-:Y:S02]  /*17e0*/  USEL UR5, URZ, 0x1, UP0 ;  /* 0x000000013f057887 */ /* 0x000fe40008000000 */
[----:B------:R-:W-:Y:S02]  /*17f0*/  USEL UR8, UR4, URZ, UP0 ;  /* 0x0000003f04087287 */ /* 0x000fe40008000000 */
[----:B------:R-:W-:-:S06]  /*1800*/  ULOP3.LUT UR5, UR38, UR5, URZ, 0x3c, !UPT ;  /* 0x0000000526057292 */ /* 0x000fcc000f8e3c3f */
[----:B------:R-:W-:-:S07]  /*1810*/  IMAD.U32 R7, RZ, RZ, UR5 ;  /* 0x00000005ff077e24 */ /* 0x000fce000f8e00ff */
.L_x_30:
[----:B------:R-:W-:Y:S05]  /*1820*/  @!P0 BRA `(.L_x_24) ;  /* 0x0000000000048947 */ /* 0x000fea0003800000 */
[----:B------:R-:W-:Y:S01]  /*1830*/  BPT.TRAP 0x1 ;  /* 0x000000040000795c */ /* 0x000fe20000300000 */
.L_x_24:
[----:B------:R-:W2:Y:S01]  /*1840*/  S2UR UR5, SR_CgaCtaId ;  /* 0x00000000000579c3 */ /* 0x000ea20000008800 */
[----:B------:R-:W-:Y:S01]  /*1850*/  UMOV UR4, 0x400 ;  /* 0x0000040000047882 */ /* 0x000fe20000000000 */
[----:B01----:R-:W-:Y:S01]  /*1860*/  IMAD.U32 R5, RZ, RZ, UR8 ;  /* 0x00000008ff057e24 */ /* 0x003fe2000f8e00ff */
[----:B------:R-:W-:Y:S01]  /*1870*/  SHF.L.U32 R4, R7, 0x1f, RZ ;  /* 0x0000001f07047819 */ /* 0x000fe200000006ff */
[----:B--2---:R-:W-:-:S06]  /*1880*/  ULEA UR4, UR5, UR4, 0x18 ;  /* 0x0000000405047291 */ /* 0x004fcc000f8ec03f */
[----:B------:R-:W-:-:S04]  /*1890*/  IMAD.U32 R6, RZ, RZ, UR4 ;  /* 0x00000004ff067e24 */ /* 0x000fc8000f8e00ff */
[----:B------:R-:W-:-:S04]  /*18a0*/  IMAD R5, R5, 0x8, R6 ;  /* 0x0000000805057824 */ /* 0x000fc800078e0206 */
[----:B------:R0:W1:Y:S01]  /*18b0*/  SYNCS.PHASECHK.TRANS64.TRYWAIT P1, [R5+URZ], R4 ;  /* 0x00000004050075a7 */ /* 0x000062000802017f */
[----:B------:R-:W-:Y:S05]  /*18c0*/  @!P0 BRA `(.L_x_25) ;  /* 0x0000000000048947 */ /* 0x000fea0003800000 */
[----:B------:R-:W-:Y:S01]  /*18d0*/  BPT.TRAP 0x1 ;  /* 0x000000040000795c */ /* 0x000fe20000300000 */
.L_x_25:
[----:B-1----:R-:W-:Y:S05]  /*18e0*/  @P1 BRA `(.L_x_26) ;  /* 0x0000000000081947 */ /* 0x002fea0003800000 */
[----:B------:R-:W1:Y:S02]  /*18f0*/  SYNCS.PHASECHK.TRANS64.TRYWAIT P1, [R5+URZ], R4 ;  /* 0x00000004050075a7 */ /* 0x000e64000802017f */
[----:B-1----:R-:W-:Y:S05]  /*1900*/  @!P1 BRA `(.L_x_27) ;  /* 0x000000a0008c9947 */ /* 0x002fea0003800000 */
.L_x_26:
[----:B------:R-:W-:Y:S01]  /*1910*/  ULEA UR4, UR8, UR41, 0x9 ;  /* 0x0000002908047291 */ /* 0x000fe2000f8e483f */
[----:B------:R-:W-:Y:S01]  /*1920*/  WARPGROUP.ARRIVE ;  /* 0x00000000000079c5 */ /* 0x000fe20000000000 */
[----:B------:R-:W-:Y:S01]  /*1930*/  ULEA UR6, UR8, UR9, 0xa ;  /* 0x0000000908067291 */ /* 0x000fe2000f8e503f */
[----:B------:R-:W-:Y:S01]  /*1940*/  UMOV UR5, 0x80000020 ;  /* 0x8000002000057882 */ /* 0x000fe20000000000 */
[----:B------:R-:W-:-:S07]  /*1950*/  UMOV UR7, 0x80000020 ;  /* 0x8000002000077882 */ /* 0x000fce0000000000 */
[----:B------:R-:W-:Y:S01]  /*1960*/  HGMMA.64x256x16.F32 R24, gdesc[UR4], R24, gsb0 ;  /* 0x03e00000041879f0 */ /* 0x000fe20008000818 */
        /* <DEDUP_REMOVED lines=10> */
[----:B------:R-:W-:Y:S01]  /*1a10*/  BPT.TRAP 0x1 ;  /* 0x000000040000795c */ /* 0x000fe20000300000 */
.L_x_28:
[----:B------:R-:W-:-:S13]  /*1a20*/  ISETP.NE.AND P1, PT, R22, RZ, PT ;  /* 0x000000ff1600720c */ /* 0x000fda0003f25270 */
[----:B01----:R-:W-:-:S04]  /*1a30*/  @P1 IMAD R4, R3, 0x8, R6 ;  /* 0x0000000803041824 */ /* 0x003fc800078e0206 */
[----:B------:R-:W-:-:S05]  /*1a40*/  @P1 VIADD R5, R4, 0x48 ;  /* 0x0000004804051836 */ /* 0x000fca0000000000 */
[----:B------:R-:W-:-:S04]  /*1a50*/  @P1 PRMT R5, R152, 0x654, R5 ;  /* 0x0000065498051816 */ /* 0x000fc80000000005 */
[----:B------:R0:W-:Y:S01]  /*1a60*/  @P1 SYNCS.ARRIVE.TRANS64.RED.A1T0 RZ, [R5+URZ], RZ ;  /* 0x000000ff05ff19a7 */ /* 0x0001e2000810043f */
[----:B------:R-:W-:-:S13]  /*1a70*/  ISETP.GT.U32.AND P1, PT, R19, 0x1, PT ;  /* 0x000000011300780c */ /* 0x000fda0003f24070 */
[----:B0-----:R-:W-:Y:S05]  /*1a80*/  @P1 BRA `(.L_x_29) ;  /* 0x0000000000041947 */ /* 0x001fea0003800000 */
[----:B------:R-:W-:Y:S01]  /*1a90*/  BPT.TRAP 0x1 ;  /* 0x000000040000795c */ /* 0x000fe20000300000 */
.L_x_29:
[----:B------:R-:W-:Y:S01]  /*1aa0*/  UIADD3 UR8, UR8, 0x1, URZ ;  /* 0x0000000108087890 */ /* 0x000fe2000fffe03f */
[C---:B------:R-:W-:Y:S01]  /*1ab0*/  ISETP.GT.AND P2, PT, R0.reuse, 0x1, PT ;  /* 0x000000010000780c */ /* 0x040fe20003f44270 */
[----:B------:R-:W-:Y:S02]  /*1ac0*/  VIADD R3, R3, 0x1 ;  /* 0x0000000103037836 */ /* 0x000fe40000000000 */
[----:B------:R-:W-:Y:S01]  /*1ad0*/  UISETP.NE.AND UP0, UPT, UR8, 0x9, UPT ;  /* 0x000000090800788c */ /* 0x000fe2000bf05270 */
[----:B------:R-:W-:Y:S02]  /*1ae0*/  VIADD R0, R0, 0xffffffff ;  /* 0xffffffff00007836 */ /* 0x000fe40000000000 */
[C---:B------:R-:W-:Y:S01]  /*1af0*/  ISETP.NE.AND P1, PT, R3.reuse, 0x9, PT ;  /* 0x000000090300780c */ /* 0x040fe20003f25270 */
[----:B------:R-:W-:Y:S02]  /*1b00*/  USEL UR4, URZ, 0x1, UP0 ;  /* 0x000000013f047887 */ /* 0x000fe40008000000 */
[----:B------:R-:W-:Y:S01]  /*1b10*/  USEL UR8, UR8, URZ, UP0 ;  /* 0x0000003f08087287 */ /* 0x000fe20008000000 */
[----:B------:R-:W-:-:S03]  /*1b20*/  SEL R3, R3, RZ, P1 ;  /* 0x000000ff03037207 */ /* 0x000fc60000800000 */
[----:B------:R-:W-:Y:S01]  /*1b30*/  LOP3.LUT R7, R7, UR4, RZ, 0x3c, !PT ;  /* 0x0000000407077c12 */ /* 0x000fe2000f8e3cff */
[----:B------:R-:W-:Y:S07]  /*1b40*/  @P2 BRA `(.L_x_30) ;  /* 0xfffffffc00342947 */ /* 0x000fee000383ffff */
.L_x_23:
[----:B------:R-:W2:Y:S02]  /*1b50*/  LDC R0, c[0x0][0x28c] ;  /* 0x0000a300ff007b82 */ /* 0x000ea40000000800 */
[----:B--2---:R-:W-:-:S13]  /*1b60*/  ISETP.GE.AND P1, PT, R0, 0x1, PT ;  /* 0x000000010000780c */ /* 0x004fda0003f26270 */
[----:B------:R-:W-:Y:S05]  /*1b70*/  @!P1 BRA `(.L_x_31) ;  /* 0x0000000000509947 */ /* 0x000fea0003800000 */
[----:B------:R-:W-:Y:S05]  /*1b80*/  @!P0 BRA `(.L_x_32) ;  /* 0x0000000000048947 */ /* 0x000fea0003800000 */
[----:B------:R-:W-:Y:S01]  /*1b90*/  BPT.TRAP 0x1 ;  /* 0x000000040000795c */ /* 0x000fe20000300000 */
.L_x_32:
[----:B------:R-:W-:Y:S01]  /*1ba0*/  ISETP.NE.AND P0, PT, R22, RZ, PT ;  /* 0x000000ff1600720c */ /* 0x000fe20003f05270 */
[----:B------:R-:W-:Y:S01]  /*1bb0*/  BSSY B0, `(.L_x_33) ;  /* 0x000000e000007945 */ /* 0x000fe20003800000 */
[----:B------:R-:W-:-:S11]  /*1bc0*/  ISETP.GT.U32.AND P1, PT, R19, 0x1, PT ;  /* 0x000000011300780c */ /* 0x000fd60003f24070 */
[----:B------:R-:W-:Y:S05]  /*1bd0*/  @!P0 BRA `(.L_x_34) ;  /* 0x00000000002c8947 */ /* 0x000fea0003800000 */
[----:B------:R-:W-:-:S04]  /*1be0*/  UISETP.LT.AND UP0, UPT, UR40, 0x1, UPT ;  /* 0x000000012800788c */ /* 0x000fc8000bf01270 */
[----:B------:R-:W-:-:S04]  /*1bf0*/  USEL UR6, UR40, 0x1, UP0 ;  /* 0x0000000128067887 */ /* 0x000fc80008000000 */
[----:B------:R-:W-:-:S04]  /*1c00*/  UIADD3 UR6, UR39, UR40, -UR6 ;  /* 0x0000002827067290 */ /* 0x000fc8000fffe806 */
[----:B------:R-:W-:-:S04]  /*1c10*/  UIMAD.WIDE.U32 UR4, UR6, 0x38e38e39, URZ ;  /* 0x38e38e39060478a5 */ /* 0x000fc8000f8e003f */
[----:B------:R-:W-:-:S04]  /*1c20*/  USHF.R.U32.HI UR4, URZ, 0x1, UR5 ;  /* 0x000000013f047899 */ /* 0x000fc80008011605 */
[----:B------:R-:W-:-:S06]  /*1c30*/  UIMAD UR6, UR4, -0x9, UR6 ;  /* 0xfffffff7040678a4 */ /* 0x000fcc000f8e0206 */
[----:B------:R-:W-:-:S04]  /*1c40*/  IMAD.U32 R3, RZ, RZ, UR6 ;  /* 0x00000006ff037e24 */ /* 0x000fc8000f8e00ff */
[----:B------:R-:W-:-:S04]  /*1c50*/  IMAD R0, R3, 0x8, R6 ;  /* 0x0000000803007824 */ /* 0x000fc800078e0206 */
[----:B------:R-:W-:-:S05]  /*1c60*/  VIADD R3, R0, 0x48 ;  /* 0x0000004800037836 */ /* 0x000fca0000000000 */
[----:B------:R-:W-:-:S04]  /*1c70*/  PRMT R3, R152, 0x654, R3 ;  /* 0x0000065498037816 */ /* 0x000fc80000000003 */
[----:B------:R2:W-:Y:S03]  /*1c80*/  SYNCS.ARRIVE.TRANS64.RED.A1T0 RZ, [R3+URZ], RZ ;  /* 0x000000ff03ff79a7 */ /* 0x0005e6000810043f */
.L_x_34:
[----:B------:R-:W-:Y:S05]  /*1c90*/  BSYNC B0 ;  /* 0x0000000000007941 */ /* 0x000fea0003800000 */
.L_x_33:
[----:B------:R-:W-:Y:S05]  /*1ca0*/  @P1 BRA `(.L_x_31) ;  /* 0x0000000000041947 */ /* 0x000fea0003800000 */
[----:B------:R-:W-:Y:S01]  /*1cb0*/  BPT.TRAP 0x1 ;  /* 0x000000040000795c */ /* 0x000fe20000300000 */
.L_x_31:
[----:B------:R-:W3:Y:S01]  /*1cc0*/  LDC R6, c[0x0][0x288] ;  /* 0x0000a200ff067b82 */ /* 0x000ee20000000800 */
[--C-:B------:R-:W-:Y:S01]  /*1cd0*/  SHF.R.U32.HI R0, RZ, 0x2, R18.reuse ;  /* 0x00000002ff007819 */ /* 0x100fe20000011612 */
[----:B------:R-:W-:Y:S01]  /*1ce0*/  UIADD3 UR39, UR40, UR39, URZ ;  /* 0x0000002728277290 */ /* 0x000fe2000fffe03f */
[----:B01----:R-:W-:Y:S01]  /*1cf0*/  SHF.R.U32.HI R5, RZ, 0x7, R18 ;  /* 0x00000007ff057819 */ /* 0x003fe20000011612 */
[----:B------:R-:W-:Y:S01]  /*1d00*/  ULDC UR7, c[0x0][0x284] ;  /* 0x0000a10000077ab9 */ /* 0x000fe20000000800 */
[----:B------:R-:W-:Y:S01]  /*1d10*/  LOP3.LUT R4, R18, 0x60, RZ, 0xc0, !PT ;  /* 0x0000006012047812 */ /* 0x000fe200078ec0ff */
[----:B------:R-:W-:Y:S01]  /*1d20*/  UISETP.GT.U32.AND UP0, UPT, UR39, 0x8, UPT ;  /* 0x000000082700788c */ /* 0x000fe2000bf04070 */
[----:B--2---:R-:W-:Y:S01]  /*1d30*/  LOP3.LUT R3, R0, 0x7, RZ, 0xc0, !PT ;  /* 0x0000000700037812 */ /* 0x004fe200078ec0ff */
[----:B------:R-:W-:Y:S01]  /*1d40*/  UISETP.GE.U32.AND UP1, UPT, UR40, 0x9, UPT ;  /* 0x000000092800788c */ /* 0x000fe2000bf26070 */
[----:B------:R-:W-:Y:S01]  /*1d50*/  LOP3.LUT R0, R5, 0x1, RZ, 0xc0, !PT ;  /* 0x0000000105007812 */ /* 0x000fe200078ec0ff */
[----:B------:R-:W-:Y:S01]  /*1d60*/  UISETP.LT.U32.AND UP0, UPT, UR40, 0x9, UP0 ;  /* 0x000000092800788c */ /* 0x000fe20008701070 */
[----:B------:R-:W-:Y:S01]  /*1d70*/  SHF.R.U32.HI R10, RZ, 0x1, R4 ;  /* 0x00000001ff0a7819 */ /* 0x000fe20000011604 */
[----:B------:R-:W-:Y:S01]  /*1d80*/  IMAD.SHL.U32 R4, R18, 0x2, RZ ;  /* 0x0000000212047824 */ /* 0x000fe200078e00ff */
[----:B------:R-:W-:Y:S01]  /*1d90*/  SHF.R.S32.HI R21, RZ, 0x1f, R23 ;  /* 0x0000001fff157819 */ /* 0x000fe20000011417 */
[----:B------:R-:W-:Y:S01]  /*1da0*/  IMAD.SHL.U32 R8, R0, 0x40, RZ ;  /* 0x0000004000087824 */ /* 0x000fe200078e00ff */
[--C-:B------:R-:W-:Y:S01]  /*1db0*/  IADD3 R5, RZ, -R10, -R3.reuse ;  /* 0x8000000aff057210 */ /* 0x100fe20007ffe803 */
[----:B------:R-:W-:Y:S01]  /*1dc0*/  ULDC.64 UR8, c[0x0][0x5d0] ;  /* 0x0001740000087ab9 */ /* 0x000fe20000000a00 */
[----:B------:R-:W-:Y:S01]  /*1dd0*/  LOP3.LUT R4, R4, 0x6, RZ, 0xc0, !PT ;  /* 0x0000000604047812 */ /* 0x000fe200078ec0ff */
[----:B------:R-:W-:Y:S01]  /*1de0*/  UIMAD.WIDE.U32 UR4, UR39, 0x38e38e39, URZ ;  /* 0x38e38e39270478a5 */ /* 0x000fe2000f8e003f */
[----:B------:R-:W-:Y:S01]  /*1df0*/  LOP3.LUT R3, R8, 0x40, R3, 0xe2, !PT ;  /* 0x0000004008037812 */ /* 0x000fe200078ee203 */
[----:B------:R-:W-:Y:S01]  /*1e00*/  IMAD R11, R0, -0x40, R5 ;  /* 0xffffffc0000b7824 */ /* 0x000fe200078e0205 */
[----:B------:R-:W-:Y:S01]  /*1e10*/  LOP3.LUT R0, R18, 0x3, RZ, 0xc0, !PT ;  /* 0x0000000312007812 */ /* 0x000fe200078ec0ff */
[----:B------:R-:W-:Y:S01]  /*1e20*/  USEL UR6, URZ, 0x1, !UP0 ;  /* 0x000000013f067887 */ /* 0x000fe2000c000000 */
[----:B------:R-:W-:Y:S01]  /*1e30*/  PRMT R8, R4, 0x6540, R153 ;  /* 0x0000654004087816 */ /* 0x000fe20000000099 */
[----:B------:R-:W-:Y:S01]  /*1e40*/  IMAD.SHL.U32 R153, R153, 0x100, RZ ;  /* 0x0000010099997824 */ /* 0x000fe200078e00ff */
[----:B------:R-:W-:Y:S01]  /*1e50*/  USHF.R.U32.HI UR4, URZ, 0x1, UR5 ;  /* 0x000000013f047899 */ /* 0x000fe20008011605 */
[----:B---3--:R-:W-:Y:S01]  /*1e60*/  IMAD R12, R0, -0x2, R6 ;  /* 0xfffffffe000c7824 */ /* 0x008fe200078e0206 */
[----:B------:R-:W-:Y:S01]  /*1e70*/  SHF.R.S32.HI R9, RZ, 0x1f, R8 ;  /* 0x0000001fff097819 */ /* 0x000fe20000011408 */
[C---:B------:R-:W-:Y:S01]  /*1e80*/  IMAD.SHL.U32 R0, R154.reuse, 0x80, RZ ;  /* 0x000000809a007824 */ /* 0x040fe200078e00ff */
[----:B------:R-:W-:Y:S01]  /*1e90*/  ISETP.GE.AND P0, PT, R153, R6, PT ;  /* 0x000000069900720c */ /* 0x000fe20003f06270 */
[----:B------:R-:W-:Y:S01]  /*1ea0*/  IMAD R4, R21, UR8, RZ ;  /* 0x0000000815047c24 */ /* 0x000fe2000f8e02ff */
[----:B------:R-:W-:Y:S01]  /*1eb0*/  ULOP3.LUT UR38, UR38, UR6, URZ, 0x3c, !UPT ;  /* 0x0000000626267292 */ /* 0x000fe2000f8e3c3f */
[----:B------:R-:W-:Y:S01]  /*1ec0*/  IMAD.WIDE R6, R154, 0x80, RZ ;  /* 0x000000809a067825 */ /* 0x000fe200078e02ff */
[C---:B------:R-:W-:Y:S01]  /*1ed0*/  ISETP.GE.OR P0, PT, R0.reuse, UR7, P0 ;  /* 0x0000000700007c0c */ /* 0x040fe20008706670 */
[----:B------:R-:W-:Y:S01]  /*1ee0*/  UIMAD UR39, UR4, -0x9, UR39 ;  /* 0xfffffff7042778a4 */ /* 0x000fe2000f8e0227 */
[----:B------:R-:W-:Y:S01]  /*1ef0*/  IADD3 R0, -R0, UR7, R11 ;  /* 0x0000000700007c10 */ /* 0x000fe2000fffe10b */
[C---:B------:R-:W-:Y:S01]  /*1f00*/  IMAD R13, R23.reuse, UR9, R4 ;  /* 0x00000009170d7c24 */ /* 0x040fe2000f8e0204 */
[----:B------:R-:W-:Y:S01]  /*1f10*/  @UP1 ULOP3.LUT UR38, UR38, 0x1, UR4, 0x78, !UPT ;  /* 0x0000000126261892 */ /* 0x000fe2000f8e7804 */
[----:B------:R-:W-:Y:S01]  /*1f20*/  IMAD.WIDE.U32 R4, R23, UR8, R8 ;  /* 0x0000000817047c25 */ /* 0x000fe2000f8e0008 */
[----:B------:R-:W-:-:S03]  /*1f30*/  LOP3.LUT R169, R6, R3, R10, 0xfe, !PT ;  /* 0x0000000306a97212 */ /* 0x000fc600078efe0a */
[----:B------:R-:W-:Y:S02]  /*1f40*/  IMAD.IADD R5, R5, 0x1, R13 ;  /* 0x0000000105057824 */ /* 0x000fe400078e020d */
[----:B------:R-:W-:Y:S02]  /*1f50*/  IMAD.IADD R3, R12, 0x1, -R153 ;  /* 0x000000010c037824 */ /* 0x000fe400078e0a99 */
[----:B------:R-:W-:Y:S01]  /*1f60*/  IMAD.MOV.U32 R154, RZ, RZ, -0x1 ;  /* 0xffffffffff9a7424 */ /* 0x000fe200078e00ff */
[----:B------:R-:W-:Y:S06]  /*1f70*/  @P0 BRA `(.L_x_35) ;  /* 0x0000007800dc0947 */ /* 0x000fec0003800000 */
[----:B------:R-:W0:Y:S01]  /*1f80*/  LDC.64 R10, c[0x0][0x5c8] ;  /* 0x00017200ff0a7b82 */ /* 0x000e220000000a00 */
[----:B-----5:R-:W-:Y:S01]  /*1f90*/  FSETP.NEU.AND P0, PT, R156, RZ, PT ;  /* 0x000000ff9c00720b */ /* 0x020fe20003f0d000 */
[----:B------:R-:W-:Y:S01]  /*1fa0*/  BSSY B0, `(.L_x_35) ;  /* 0x00007b4000007945 */ /* 0x000fe20003800000 */
[----:B------:R-:W-:-:S04]  /*1fb0*/  ISETP.GT.AND P2, PT, R3, RZ, PT ;  /* 0x000000ff0300720c */ /* 0x000fc80003f44270 */
[----:B------:R-:W-:Y:S01]  /*1fc0*/  ISETP.GT.AND P1, PT, R0, RZ, P2 ;  /* 0x000000ff0000720c */ /* 0x000fe20001724270 */
[-C--:B0-----:R-:W-:Y:S02]  /*1fd0*/  IMAD R12, R7, R10.reuse, RZ ;  /* 0x0000000a070c7224 */ /* 0x081fe400078e02ff */
[----:B------:R-:W-:-:S04]  /*1fe0*/  IMAD.WIDE.U32 R160, R169, R10, R4 ;  /* 0x0000000aa9a07225 */ /* 0x000fc800078e0004 */
[----:B------:R-:W-:-:S04]  /*1ff0*/  IMAD R5, R169, R11, R12 ;  /* 0x0000000ba9057224 */ /* 0x000fc800078e020c */
[----:B------:R-:W-:Y:S01]  /*2000*/  IMAD.IADD R153, R161, 0x1, R5 ;  /* 0x00000001a1997824 */ /* 0x000fe200078e0205 */
[----:B------:R-:W-:Y:S06]  /*2010*/  @!P0 BRA `(.L_x_36) ;  /* 0x0000005400988947 */ /* 0x000fec0003800000 */
[----:B------:R-:W0:Y:S01]  /*2020*/  LDC.64 R14, c[0x0][0x5b8] ;  /* 0x00016e00ff0e7b82 */ /* 0x000e220000000a00 */
[----:B------:R-:W-:-:S07]  /*2030*/  ULDC.64 UR4, c[0x0][0x5c0] ;  /* 0x0001700000047ab9 */ /* 0x000fce0000000a00 */
[----:B------:R-:W1:Y:S08]  /*2040*/  LDC.64 R166, c[0x0][0x5b0] ;  /* 0x00016c00ffa67b82 */ /* 0x000e700000000a00 */
[----:B------:R-:W2:Y:S01]  /*2050*/  LDC.64 R12, c[0x0][0x5a8] ;  /* 0x00016a00ff0c7b82 */ /* 0x000ea20000000a00 */
[-C--:B0-----:R-:W-:Y:S02]  /*2060*/  IMAD R4, R21, R14.reuse, RZ ;  /* 0x0000000e15047224 */ /* 0x081fe400078e02ff */
[----:B------:R-:W-:-:S04]  /*2070*/  IMAD.WIDE.U32 R162, R23, R14, R8 ;  /* 0x0000000e17a27225 */ /* 0x000fc800078e0008 */
[----:B------:R-:W-:Y:S02]  /*2080*/  IMAD R161, R23, R15, R4 ;  /* 0x0000000f17a17224 */ /* 0x000fe400078e0204 */
[-C--:B-1----:R-:W-:Y:S02]  /*2090*/  IMAD R6, R7, R166.reuse, RZ ;  /* 0x000000a607067224 */ /* 0x082fe400078e02ff */
[----:B------:R-:W-:Y:S02]  /*20a0*/  IMAD.IADD R21, R163, 0x1, R161 ;  /* 0x00000001a3157824 */ /* 0x000fe400078e02a1 */
[----:B------:R-:W-:Y:S02]  /*20b0*/  IMAD.MOV.U32 R20, RZ, RZ, R162 ;  /* 0x000000ffff147224 */ /* 0x000fe400078e00a2 */
[C---:B------:R-:W-:Y:S02]  /*20c0*/  IMAD R165, R169.reuse, R167, R6 ;  /* 0x000000a7a9a57224 */ /* 0x040fe400078e0206 */
[----:B------:R-:W-:-:S04]  /*20d0*/  IMAD.WIDE.U32 R4, R169, R166, R20 ;  /* 0x000000a6a9047225 */ /* 0x000fc800078e0014 */
[----:B------:R-:W-:Y:S01]  /*20e0*/  IMAD.IADD R5, R5, 0x1, R165 ;  /* 0x0000000105057824 */ /* 0x000fe200078e02a5 */
[----:B--2---:R-:W-:-:S04]  /*20f0*/  LEA R6, P0, R4, R12, 0x1 ;  /* 0x0000000c04067211 */ /* 0x004fc800078008ff */
[----:B------:R-:W-:-:S05]  /*2100*/  LEA.HI.X R7, R4, R13, R5, 0x1, P0 ;  /* 0x0000000d04077211 */ /* 0x000fca00000f0c05 */
[----:B------:R0:W2:Y:S01]  /*2110*/  @P1 LDG.E.LTC128B.U16 R15, desc[UR36][R6.64] ;  /* 0x00000024060f1981 */ /* 0x0000a2000c1e1520 */
[----:B------:R-:W-:Y:S01]  /*2120*/  LEA R4, P0, R160, UR4, 0x1 ;  /* 0x00000004a0047c11 */ /* 0x000fe2000f8008ff */
[----:B------:R-:W-:Y:S01]  /*2130*/  IMAD.WIDE.U32 R158, R169, R166, R8 ;  /* 0x000000a6a99e7225 */ /* 0x000fe200078e0008 */
[----:B------:R-:W-:Y:S03]  /*2140*/  BSSY B1, `(.L_x_37) ;  /* 0x0000012000017945 */ /* 0x000fe60003800000 */
[----:B------:R-:W-:Y:S02]  /*2150*/  IMAD.IADD R159, R165, 0x1, R159 ;  /* 0x00000001a59f7824 */ /* 0x000fe400078e029f */
[----:B------:R-:W-:-:S04]  /*2160*/  IMAD.WIDE.U32 R158, R23, R14, R158 ;  /* 0x0000000e179e7225 */ /* 0x000fc800078e009e */
[----:B0-----:R-:W-:Y:S01]  /*2170*/  IMAD.IADD R7, R161, 0x1, R159 ;  /* 0x00000001a1077824 */ /* 0x001fe200078e029f */
[----:B------:R-:W-:Y:S02]  /*2180*/  LEA R6, P4, R158, R12, 0x1 ;  /* 0x0000000c9e067211 */ /* 0x000fe400078808ff */
[----:B------:R-:W-:Y:S02]  /*2190*/  SHF.L.U64.HI R159, R166, 0x3, R167 ;  /* 0x00000003a69f7819 */ /* 0x000fe400000102a7 */
[----:B------:R-:W-:Y:S01]  /*21a0*/  LEA.HI.X R7, R158, R13, R7, 0x1, P4 ;  /* 0x0000000d9e077211 */ /* 0x000fe200020f0c07 */
[----:B------:R-:W-:Y:S02]  /*21b0*/  IMAD.SHL.U32 R158, R166, 0x8, RZ ;  /* 0x00000008a69e7824 */ /* 0x000fe400078e00ff */
[----:B--2---:R-:W-:-:S05]  /*21c0*/  HADD2.F32 R5, -RZ, R15.H0_H0 ;  /* 0x2000000fff057230 */ /* 0x004fca0000004100 */
[----:B------:R-:W-:-:S04]  /*21d0*/  FMUL R5, R5, R156 ;  /* 0x0000009c05057220 */ /* 0x000fc80000400000 */
[----:B------:R-:W-:Y:S01]  /*21e0*/  FFMA R24, R24, R155, R5 ;  /* 0x0000009b18187223 */ /* 0x000fe20000000005 */
[----:B------:R-:W-:Y:S02]  /*21f0*/  LEA.HI.X R5, R160, UR5, R153, 0x1, P0 ;  /* 0x00000005a0057c11 */ /* 0x000fe400080f0c99 */
[----:B------:R-:W-:Y:S02]  /*2200*/  ISETP.GT.AND P0, PT, R3, 0x1, PT ;  /* 0x000000010300780c */ /* 0x000fe40003f04270 */
[----:B------:R-:W-:Y:S02]  /*2210*/  F2FP.F16.F32.PACK_AB R24, RZ, R24 ;  /* 0x00000018ff18723e */ /* 0x000fe400000000ff */
[----:B------:R-:W-:-:S03]  /*2220*/  ISETP.GT.AND P3, PT, R0, RZ, P0 ;  /* 0x000000ff0000720c */ /* 0x000fc60000764270 */
[----:B------:R0:W-:Y:S10]  /*2230*/  @P1 STG.E.U16 desc[UR36][R4.64], R24 ;  /* 0x0000001804001986 */ /* 0x0001f4000c101524 */
[----:B------:R-:W-:Y:S05]  /*2240*/  @!P3 BRA `(.L_x_38) ;  /* 0x000000000004b947 */ /* 0x000fea0003800000 */
[----:B------:R1:W5:Y:S02]  /*2250*/  LDG.E.LTC128B.U16 R15, desc[UR36][R6.64+0x2] ;  /* 0x00000224060f7981 */ /* 0x000364000c1e1520 */
.L_x_38:
[----:B------:R-:W-:Y:S05]  /*2260*/  BSYNC B1 ;  /* 0x0000000000017941 */ /* 0x000fea0003800000 */
.L_x_37:
[----:B-----5:R-:W-:Y:S01]  /*2270*/  HADD2.F32 R153, -RZ, R15.H0_H0 ;  /* 0x2000000fff997230 */ /* 0x020fe20000004100 */
[----:B------:R-:W-:Y:S01]  /*2280*/  ISETP.GT.AND P2, PT, R0, 0x8, P2 ;  /* 0x000000080000780c */ /* 0x000fe20001744270 */
[----:B------:R-:W-:Y:S01]  /*2290*/  IMAD.WIDE.U32 R158, R169, R166, R158 ;  /* 0x000000a6a99e7225 */ /* 0x000fe200078e009e */
[----:B0-----:R-:W-:-:S03]  /*22a0*/  PRMT R24, R15, 0x7610, R24 ;  /* 0x000076100f187816 */ /* 0x001fc60000000018 */
[----:B------:R-:W-:Y:S01]  /*22b0*/  FMUL R20, R153, R156 ;  /* 0x0000009c99147220 */ /* 0x000fe20000400000 */
[----:B------:R-:W-:Y:S01]  /*22c0*/  IMAD.IADD R165, R165, 0x1, R159 ;  /* 0x00000001a5a57824 */ /* 0x000fe200078e029f */
[----:B------:R-:W-:Y:S02]  /*22d0*/  IADD3 R162, P1, R162, R158, RZ ;  /* 0x0000009ea2a27210 */ /* 0x000fe40007f3e0ff */
[----:B------:R-:W-:-:S03]  /*22e0*/  FFMA R25, R25, R155, R20 ;  /* 0x0000009b19197223 */ /* 0x000fc60000000014 */
[----:B------:R-:W-:Y:S01]  /*22f0*/  IMAD.X R21, R165, 0x1, R21, P1 ;  /* 0x00000001a5157824 */ /* 0x000fe200008e0615 */
[C---:B------:R-:W-:Y:S02]  /*2300*/  LEA R20, P1, R162.reuse, R12, 0x1 ;  /* 0x0000000ca2147211 */ /* 0x040fe400078208ff */
[----:B------:R-:W-:Y:S02]  /*2310*/  F2FP.F16.F32.PACK_AB R25, RZ, R25 ;  /* 0x00000019ff19723e */ /* 0x000fe400000000ff */
[----:B------:R-:W-:Y:S02]  /*2320*/  LEA.HI.X R21, R162, R13, R21, 0x1, P1 ;  /* 0x0000000da2157211 */ /* 0x000fe400008f0c15 */
[----:B------:R-:W-:-:S05]  /*2330*/  PRMT R153, R25, 0x7610, R153 ;  /* 0x0000761019997816 */ /* 0x000fca0000000099 */
[----:B------:R0:W-:Y:S04]  /*2340*/  @P3 STG.E.U16 desc[UR36][R4.64+0x2], R153 ;  /* 0x0000029904003986 */ /* 0x0001e8000c101524 */
[----:B------:R-:W2:Y:S01]  /*2350*/  @P2 LDG.E.LTC128B.U16 R24, desc[UR36][R20.64] ;  /* 0x0000002414182981 */ /* 0x000ea2000c1e1520 */
[----:B------:R-:W-:Y:S01]  /*2360*/  IADD3 R8, P1, R8, R158, RZ ;  /* 0x0000009e08087210 */ /* 0x000fe20007f3e0ff */
[----:B------:R-:W-:Y:S01]  /*2370*/  BSSY B1, `(.L_x_39) ;  /* 0x0000011000017945 */ /* 0x000fe20003800000 */
[----:B------:R-:W-:Y:S02]  /*2380*/  SHF.L.U64.HI R11, R10, 0x4, R11 ;  /* 0x000000040a0b7819 */ /* 0x000fe4000001020b */
[----:B------:R-:W-:Y:S01]  /*2390*/  ISETP.GT.AND P0, PT, R0, 0x8, P0 ;  /* 0x000000080000780c */ /* 0x000fe20000704270 */
[----:B------:R-:W-:Y:S01]  /*23a0*/  IMAD.X R9, R9, 0x1, R165, P1 ;  /* 0x0000000109097824 */ /* 0x000fe200008e06a5 */
[----:B------:R-:W-:-:S05]  /*23b0*/  LEA R10, P1, R10, R4, 0x4 ;  /* 0x000000040a0a7211 */ /* 0x000fca00078220ff */
[----:B------:R-:W-:Y:S02]  /*23c0*/  IMAD.X R11, R11, 0x1, R5, P1 ;  /* 0x000000010b0b7824 */ /* 0x000fe400008e0605 */
[----:B--2---:R-:W-:-:S05]  /*23d0*/  HADD2.F32 R15, -RZ, R24.H0_H0 ;  /* 0x20000018ff0f7230 */ /* 0x004fca0000004100 */
[----:B------:R-:W-:Y:S01]  /*23e0*/  FMUL R25, R15, R156 ;  /* 0x0000009c0f197220 */ /* 0x000fe20000400000 */
[----:B------:R-:W-:-:S04]  /*23f0*/  IMAD.WIDE.U32 R14, R23, R14, R8 ;  /* 0x0000000e170e7225 */ /* 0x000fc800078e0008 */
[----:B------:R-:W-:Y:S01]  /*2400*/  FFMA R25, R26, R155, R25 ;  /* 0x0000009b1a197223 */ /* 0x000fe20000000019 */
[----:B------:R-:W-:Y:S01]  /*2410*/  IMAD.IADD R9, R161, 0x1, R15 ;  /* 0x00000001a1097824 */ /* 0x000fe200078e020f */
[----:B------:R-:W-:-:S03]  /*2420*/  LEA R8, P3, R14, R12, 0x1 ;  /* 0x0000000c0e087211 */ /* 0x000fc600078608ff */
[----:B------:R-:W-:Y:S02]  /*2430*/  F2FP.F16.F32.PACK_AB R25, RZ, R25 ;  /* 0x00000019ff19723e */ /* 0x000fe400000000ff */
[----:B------:R-:W-:-:S03]  /*2440*/  LEA.HI.X R9, R14, R13, R9, 0x1, P3 ;  /* 0x0000000d0e097211 */ /* 0x000fc600018f0c09 */
[----:B------:R0:W-:Y:S01]  /*2450*/  @P2 STG.E.U16 desc[UR36][R10.64], R25 ;  /* 0x000000190a002986 */ /* 0x0001e2000c101524 */
[----:B------:R-:W-:Y:S05]  /*2460*/  @!P0 BRA `(.L_x_40) ;  /* 0x0000000000048947 */ /* 0x000fea0003800000 */
[----:B------:R2:W5:Y:S02]  /*2470*/  LDG.E.LTC128B.U16 R24, desc[UR36][R8.64+0x2] ;  /* 0x0000022408187981 */ /* 0x000564000c1e1520 */
.L_x_40:
[----:B------:R-:W-:Y:S05]  /*2480*/  BSYNC B1 ;  /* 0x0000000000017941 */ /* 0x000fea0003800000 */
.L_x_39:
[----:B-----5:R-:W-:Y:S01]  /*2490*/  HADD2.F32 R13, -RZ, R24.H0_H0 ;  /* 0x20000018ff0d7230 */ /* 0x020fe20000004100 */
[----:B------:R-:W-:Y:S01]  /*24a0*/  ISETP.GT.AND P1, PT, R3, 0x8, PT ;  /* 0x000000080300780c */ /* 0x000fe20003f24270 */
[----:B------:R-:W-:Y:S03]  /*24b0*/  BSSY B1, `(.L_x_41) ;  /* 0x0000008000017945 */ /* 0x000fe60003800000 */
[----:B------:R-:W-:Y:S01]  /*24c0*/  FMUL R12, R13, R156 ;  /* 0x0000009c0d0c7220 */ /* 0x000fe20000400000 */
[----:B------:R-:W-:-:S03]  /*24d0*/  ISETP.GT.AND P2, PT, R0, RZ, P1 ;  /* 0x000000ff0000720c */ /* 0x000fc60000f44270 */
[----:B------:R-:W-:-:S05]  /*24e0*/  FFMA R12, R27, R155, R12 ;  /* 0x0000009b1b0c7223 */ /* 0x000fca000000000c */
[----:B------:R-:W-:-:S05]  /*24f0*/  F2FP.F16.F32.PACK_AB R12, RZ, R12 ;  /* 0x0000000cff0c723e */ /* 0x000fca00000000ff */
[----:B------:R3:W-:Y:S01]  /*2500*/  @P0 STG.E.U16 desc[UR36][R10.64+0x2], R12 ;  /* 0x0000020c0a000986 */ /* 0x0007e2000c101524 */
[----:B------:R-:W-:Y:S05]  /*2510*/  @!P2 BRA `(.L_x_42) ;  /* 0x000000000004a947 */ /* 0x000fea0003800000 */
[----:B------:R4:W5:Y:S02]  /*2520*/  LDG.E.LTC128B.U16 R24, desc[UR36][R6.64+0x10] ;  /* 0x0000102406187981 */ /* 0x000964000c1e1520 */
.L_x_42:
[----:B------:R-:W-:Y:S05]  /*2530*/  BSYNC B1 ;  /* 0x0000000000017941 */ /* 0x000fea0003800000 */
.L_x_41:
        /* <DEDUP_REMOVED lines=10> */
.L_x_44:
[----:B------:R-:W-:Y:S05]  /*25e0*/  BSYNC B1 ;  /* 0x0000000000017941 */ /* 0x000fea0003800000 */
.L_x_43:
[----:B0----5:R-:W-:Y:S01]  /*25f0*/  HADD2.F32 R13, -RZ, R24.H0_H0 ;  /* 0x20000018ff0d7230 */ /* 0x021fe20000004100 */
[----:B------:R-:W-:Y:S01]  /*2600*/  ISETP.GT.AND P1, PT, R0, 0x8, P1 ;  /* 0x000000080000780c */ /* 0x000fe20000f24270 */
[----:B------:R-:W-:Y:S03]  /*2610*/  BSSY B1, `(.L_x_45) ;  /* 0x0000007000017945 */ /* 0x000fe60003800000 */
[----:B---3--:R-:W-:-:S04]  /*2620*/  FMUL R12, R13, R156 ;  /* 0x0000009c0d0c7220 */ /* 0x008fc80000400000 */
[----:B------:R-:W-:-:S05]  /*2630*/  FFMA R12, R29, R155, R12 ;  /* 0x0000009b1d0c7223 */ /* 0x000fca000000000c */
[----:B------:R-:W-:-:S05]  /*2640*/  F2FP.F16.F32.PACK_AB R12, RZ, R12 ;  /* 0x0000000cff0c723e */ /* 0x000fca00000000ff */
[----:B------:R0:W-:Y:S01]  /*2650*/  @P3 STG.E.U16 desc[UR36][R4.64+0x12], R12 ;  /* 0x0000120c04003986 */ /* 0x0001e2000c101524 */
[----:B------:R-:W-:Y:S05]  /*2660*/  @!P1 BRA `(.L_x_46) ;  /* 0x0000000000049947 */ /* 0x000fea0003800000 */
[----:B------:R3:W5:Y:S02]  /*2670*/  LDG.E.LTC128B.U16 R24, desc[UR36][R8.64+0x10] ;  /* 0x0000102408187981 */ /* 0x000764000c1e1520 */
.L_x_46:
[----:B------:R-:W-:Y:S05]  /*2680*/  BSYNC B1 ;  /* 0x0000000000017941 */ /* 0x000fea0003800000 */
.L_x_45:
[----:B-----5:R-:W-:Y:S01]  /*2690*/  HADD2.F32 R13, -RZ, R24.H0_H0 ;  /* 0x20000018ff0d7230 */ /* 0x020fe20000004100 */
[----:B------:R-:W-:Y:S01]  /*26a0*/  ISETP.GT.AND P0, PT, R0, 0x8, P0 ;  /* 0x000000080000780c */ /* 0x000fe20000704270 */
[----:B------:R-:W-:Y:S03]  /*26b0*/  BSSY B1, `(.L_x_47) ;  /* 0x0000007000017945 */ /* 0x000fe60003800000 */
[----:B------:R-:W-:-:S04]  /*26c0*/  FMUL R13, R13, R156 ;  /* 0x0000009c0d0d7220 */ /* 0x000fc80000400000 */
[----:B------:R-:W-:-:S05]  /*26d0*/  FFMA R13, R30, R155, R13 ;  /* 0x0000009b1e0d7223 */ /* 0x000fca000000000d */
[----:B------:R-:W-:-:S05]  /*26e0*/  F2FP.F16.F32.PACK_AB R13, RZ, R13 ;  /* 0x0000000dff0d723e */ /* 0x000fca00000000ff */
[----:B------:R0:W-:Y:S01]  /*26f0*/  @P1 STG.E.U16 desc[UR36][R10.64+0x10], R13 ;  /* 0x0000100d0a001986 */ /* 0x0001e2000c101524 */
[----:B------:R-:W-:Y:S05]  /*2700*/  @!P0 BRA `(.L_x_48) ;  /* 0x0000000000048947 */ /* 0x000fea0003800000 */
[----:B------:R0:W5:Y:S02]  /*2710*/  LDG.E.LTC128B.U16 R24, desc[UR36][R8.64+0x12] ;  /* 0x0000122408187981 */ /* 0x000164000c1e1520 */
.L_x_48:
[----:B------:R-:W-:Y:S05]  /*2720*/  BSYNC B1 ;  /* 0x0000000000017941 */ /* 0x000fea0003800000 */
.L_x_47:
[----:B0----5:R-:W-:Y:S01]  /*2730*/  HADD2.F32 R13, -RZ, R24.H0_H0 ;  /* 0x20000018ff0d7230 */ /* 0x021fe20000004100 */
        /* <DEDUP_REMOVED lines=9> */
.L_x_50:
[----:B------:R-:W-:Y:S05]  /*27d0*/  BSYNC B1 ;  /* 0x0000000000017941 */ /* 0x000fea0003800000 */
.L_x_49:
        /* <DEDUP_REMOVED lines=10> */
.L_x_52:
[----:B------:R-:W-:Y:S05]  /*2880*/  BSYNC B1 ;  /* 0x0000000000017941 */ /* 0x000fea0003800000 */
.L_x_51:
[----:B0----5:R-:W-:Y:S01]  /*2890*/  HADD2.F32 R13, -RZ, R24.H0_H0 ;  /* 0x20000018ff0d7230 */ /* 0x021fe20000004100 */
        /* <DEDUP_REMOVED lines=8> */
.L_x_54:
[----:B------:R-:W-:Y:S05]  /*2920*/  BSYNC B1 ;  /* 0x0000000000017941 */ /* 0x000fea0003800000 */
.L_x_53:
        /* <DEDUP_REMOVED lines=9> */
.L_x_56:
[----:B------:R-:W-:Y:S05]  /*29c0*/  BSYNC B1 ;  /* 0x0000000000017941 */ /* 0x000fea0003800000 */
.L_x_55:
        /* <DEDUP_REMOVED lines=10> */
.L_x_58:
[----:B------:R-:W-:Y:S05]  /*2a70*/  BSYNC B1 ;  /* 0x0000000000017941 */ /* 0x000fea0003800000 */
.L_x_57:
        /* <DEDUP_REMOVED lines=10> */
.L_x_60:
[----:B------:R-:W-:Y:S05]  /*2b20*/  BSYNC B1 ;  /* 0x0000000000017941 */ /* 0x000fea0003800000 */
.L_x_59:
        /* <DEDUP_REMOVED lines=9> */
.L_x_62:
[----:B------:R-:W-:Y:S05]  /*2bc0*/  BSYNC B1 ;  /* 0x0000000000017941 */ /* 0x000fea0003800000 */
.L_x_61:
        /* <DEDUP_REMOVED lines=9> */
.L_x_64:
[----:B------:R-:W-:Y:S05]  /*2c60*/  BSYNC B1 ;  /* 0x0000000000017941 */ /* 0x000fea0003800000 */
.L_x_63:
        /* <DEDUP_REMOVED lines=10> */
.L_x_66:
[----:B------:R-:W-:Y:S05]  /*2d10*/  BSYNC B1 ;  /* 0x0000000000017941 */ /* 0x000fea0003800000 */
.L_x_65:
        /* <DEDUP_REMOVED lines=10> */
.L_x_68:
[----:B------:R-:W-:Y:S05]  /*2dc0*/  BSYNC B1 ;  /* 0x0000000000017941 */ /* 0x000fea0003800000 */
.L_x_67:
        /* <DEDUP_REMOVED lines=9> */
.L_x_70:
[----:B------:R-:W-:Y:S05]  /*2e60*/  BSYNC B1 ;  /* 0x0000000000017941 */ /* 0x000fea0003800000 */
.L_x_69:
        /* <DEDUP_REMOVED lines=9> */
.L_x_72:
[----:B------:R-:W-:Y:S05]  /*2f00*/  BSYNC B1 ;  /* 0x0000000000017941 */ /* 0x000fea0003800000 */
.L_x_71:
        /* <DEDUP_REMOVED lines=10> */
.L_x_74:
[----:B------:R-:W-:Y:S05]  /*2fb0*/  BSYNC B1 ;  /* 0x0000000000017941 */ /* 0x000fea0003800000 */
.L_x_73:
        /* <DEDUP_REMOVED lines=10> */
.L_x_76:
[----:B------:R-:W-:Y:S05]  /*3060*/  BSYNC B1 ;  /* 0x0000000000017941 */ /* 0x000fea0003800000 */
.L_x_75:
        /* <DEDUP_REMOVED lines=9> */
.L_x_78:
[----:B------:R-:W-:Y:S05]  /*3100*/  BSYNC B1 ;  /* 0x0000000000017941 */ /* 0x000fea0003800000 */
.L_x_77:
        /* <DEDUP_REMOVED lines=9> */
.L_x_80:
[----:B------:R-:W-:Y:S05]  /*31a0*/  BSYNC B1 ;  /* 0x0000000000017941 */ /* 0x000fea0003800000 */
.L_x_79:
        /* <DEDUP_REMOVED lines=10> */
.L_x_82:
[----:B------:R-:W-:Y:S05]  /*3250*/  BSYNC B1 ;  /* 0x0000000000017941 */ /* 0x000fea0003800000 */
.L_x_81:
        /* <DEDUP_REMOVED lines=10> */
.L_x_84:
[----:B------:R-:W-:Y:S05]  /*3300*/  BSYNC B1 ;  /* 0x0000000000017941 */ /* 0x000fea0003800000 */
.L_x_83:
        /* <DEDUP_REMOVED lines=9> */
.L_x_86:
[----:B------:R-:W-:Y:S05]  /*33a0*/  BSYNC B1 ;  /* 0x0000000000017941 */ /* 0x000fea0003800000 */
.L_x_85:
        /* <DEDUP_REMOVED lines=9> */
.L_x_88:
[----:B------:R-:W-:Y:S05]  /*3440*/  BSYNC B1 ;  /* 0x0000000000017941 */ /* 0x000fea0003800000 */
.L_x_87:
        /* <DEDUP_REMOVED lines=10> */
.L_x_90:
[----:B------:R-:W-:Y:S05]  /*34f0*/  BSYNC B1 ;  /* 0x0000000000017941 */ /* 0x000fea0003800000 */
.L_x_89:
        /* <DEDUP_REMOVED lines=10> */
.L_x_92:
[----:B------:R-:W-:Y:S05]  /*35a0*/  BSYNC B1 ;  /* 0x0000000000017941 */ /* 0x000fea0003800000 */
.L_x_91:
        /* <DEDUP_REMOVED lines=9> */
.L_x_94:
[----:B------:R-:W-:Y:S05]  /*3640*/  BSYNC B1 ;  /* 0x0000000000017941 */ /* 0x000fea0003800000 */
.L_x_93:
        /* <DEDUP_REMOVED lines=9> */
.L_x_96:
[----:B------:R-:W-:Y:S05]  /*36e0*/  BSYNC B1 ;  /* 0x0000000000017941 */ /* 0x000fea0003800000 */
.L_x_95:
        /* <DEDUP_REMOVED lines=10> */
.L_x_98:
[----:B------:R-:W-:Y:S05]  /*3790*/  BSYNC B1 ;  /* 0x0000000000017941 */ /* 0x000fea0003800000 */
.L_x_97:
        /* <DEDUP_REMOVED lines=10> */
.L_x_100:
[----:B------:R-:W-:Y:S05]  /*3840*/  BSYNC B1 ;  /* 0x0000000000017941 */ /* 0x000fea0003800000 */
.L_x_99:
        /* <DEDUP_REMOVED lines=9> */
.L_x_102:
[----:B------:R-:W-:Y:S05]  /*38e0*/  BSYNC B1 ;  /* 0x0000000000017941 */ /* 0x000fea0003800000 */
.L_x_101:
        /* <DEDUP_REMOVED lines=9> */
.L_x_104:
[----:B------:R-:W-:Y:S05]  /*3980*/  BSYNC B1 ;  /* 0x0000000000017941 */ /* 0x000fea0003800000 */
.L_x_103:
        /* <DEDUP_REMOVED lines=10> */
.L_x_106:
[----:B------:R-:W-:Y:S05]  /*3a30*/  BSYNC B1 ;  /* 0x0000000000017941 */ /* 0x000fea0003800000 */
.L_x_105:
        /* <DEDUP_REMOVED lines=10> */
.L_x_108:
[----:B------:R-:W-:Y:S05]  /*3ae0*/  BSYNC B1 ;  /* 0x0000000000017941 */ /* 0x000fea0003800000 */
.L_x_107:
        /* <DEDUP_REMOVED lines=9> */
.L_x_110:
[----:B------:R-:W-:Y:S05]  /*3b80*/  BSYNC B1 ;  /* 0x0000000000017941 */ /* 0x000fea0003800000 */
.L_x_109:
        /* <DEDUP_REMOVED lines=9> */
.L_x_112:
[----:B------:R-:W-:Y:S05]  /*3c20*/  BSYNC B1 ;  /* 0x0000000000017941 */ /* 0x000fea0003800000 */
.L_x_111:
        /* <DEDUP_REMOVED lines=10> */
.L_x_114:
[----:B------:R-:W-:Y:S05]  /*3cd0*/  BSYNC B1 ;  /* 0x0000000000017941 */ /* 0x000fea0003800000 */
.L_x_113:
        /* <DEDUP_REMOVED lines=10> */
.L_x_116:
[----:B------:R-:W-:Y:S05]  /*3d80*/  BSYNC B1 ;  /* 0x0000000000017941 */ /* 0x000fea0003800000 */
.L_x_115:
        /* <DEDUP_REMOVED lines=9> */
.L_x_118:
[----:B------:R-:W-:Y:S05]  /*3e20*/  BSYNC B1 ;  /* 0x0000000000017941 */ /* 0x000fea0003800000 */
.L_x_117:
        /* <DEDUP_REMOVED lines=9> */
.L_x_120:
[----:B------:R-:W-:Y:S05]  /*3ec0*/  BSYNC B1 ;  /* 0x0000000000017941 */ /* 0x000fea0003800000 */
.L_x_119:
        /* <DEDUP_REMOVED lines=10> */
.L_x_122:
[----:B------:R-:W-:Y:S05]  /*3f70*/  BSYNC B1 ;  /* 0x0000000000017941 */ /* 0x000fea0003800000 */
.L_x_121:
        /* <DEDUP_REMOVED lines=10> */
.L_x_124:
[----:B------:R-:W-:Y:S05]  /*4020*/  BSYNC B1 ;  /* 0x0000000000017941 */ /* 0x000fea0003800000 */
.L_x_123:
        /* <DEDUP_REMOVED lines=9> */
.L_x_126:
[----:B------:R-:W-:Y:S05]  /*40c0*/  BSYNC B1 ;  /* 0x0000000000017941 */ /* 0x000fea0003800000 */
.L_x_125:
        /* <DEDUP_REMOVED lines=9> */
.L_x_128:
[----:B------:R-:W-:Y:S05]  /*4160*/  BSYNC B1 ;  /* 0x0000000000017941 */ /* 0x000fea0003800000 */
.L_x_127:
        /* <DEDUP_REMOVED lines=10> */
.L_x_130:
[----:B------:R-:W-:Y:S05]  /*4210*/  BSYNC B1 ;  /* 0x0000000000017941 */ /* 0x000fea0003800000 */
.L_x_129:
        /* <DEDUP_REMOVED lines=10> */
.L_x_132:
[----:B------:R-:W-:Y:S05]  /*42c0*/  BSYNC B1 ;  /* 0x0000000000017941 */ /* 0x000fea0003800000 */
.L_x_131:
        /* <DEDUP_REMOVED lines=9> */
.L_x_134:
[----:B------:R-:W-:Y:S05]  /*4360*/  BSYNC B1 ;  /* 0x0000000000017941 */ /* 0x000fea0003800000 */
.L_x_133:
        /* <DEDUP_REMOVED lines=9> */
.L_x_136:
[----:B------:R-:W-:Y:S05]  /*4400*/  BSYNC B1 ;  /* 0x0000000000017941 */ /* 0x000fea0003800000 */
.L_x_135:
        /* <DEDUP_REMOVED lines=10> */
.L_x_138:
[----:B------:R-:W-:Y:S05]  /*44b0*/  BSYNC B1 ;  /* 0x0000000000017941 */ /* 0x000fea0003800000 */
.L_x_137:
        /* <DEDUP_REMOVED lines=10> */
.L_x_140:
[----:B------:R-:W-:Y:S05]  /*4560*/  BSYNC B1 ;  /* 0x0000000000017941 */ /* 0x000fea0003800000 */
.L_x_139:
        /* <DEDUP_REMOVED lines=9> */
.L_x_142:
[----:B------:R-:W-:Y:S05]  /*4600*/  BSYNC B1 ;  /* 0x0000000000017941 */ /* 0x000fea0003800000 */
.L_x_141:
        /* <DEDUP_REMOVED lines=9> */
.L_x_144:
[----:B------:R-:W-:Y:S05]  /*46a0*/  BSYNC B1 ;  /* 0x0000000000017941 */ /* 0x000fea0003800000 */
.L_x_143:
        /* <DEDUP_REMOVED lines=10> */
.L_x_146:
[----:B------:R-:W-:Y:S05]  /*4750*/  BSYNC B1 ;  /* 0x0000000000017941 */ /* 0x000fea0003800000 */
.L_x_145:
        /* <DEDUP_REMOVED lines=10> */
.L_x_148:
[----:B------:R-:W-:Y:S05]  /*4800*/  BSYNC B1 ;  /* 0x0000000000017941 */ /* 0x000fea0003800000 */
.L_x_147:
        /* <DEDUP_REMOVED lines=9> */
.L_x_150:
[----:B------:R-:W-:Y:S05]  /*48a0*/  BSYNC B1 ;  /* 0x0000000000017941 */ /* 0x000fea0003800000 */
.L_x_149:
        /* <DEDUP_REMOVED lines=9> */
.L_x_152:
[----:B------:R-:W-:Y:S05]  /*4940*/  BSYNC B1 ;  /* 0x0000000000017941 */ /* 0x000fea0003800000 */
.L_x_151:
        /* <DEDUP_REMOVED lines=10> */
.L_x_154:
[----:B------:R-:W-:Y:S05]  /*49f0*/  BSYNC B1 ;  /* 0x0000000000017941 */ /* 0x000fea0003800000 */
.L_x_153:
        /* <DEDUP_REMOVED lines=10> */
.L_x_156:
[----:B------:R-:W-:Y:S05]  /*4aa0*/  BSYNC B1 ;  /* 0x0000000000017941 */ /* 0x000fea0003800000 */
.L_x_155:
        /* <DEDUP_REMOVED lines=9> */
.L_x_158:
[----:B------:R-:W-:Y:S05]  /*4b40*/  BSYNC B1 ;  /* 0x0000000000017941 */ /* 0x000fea0003800000 */
.L_x_157:
        /* <DEDUP_REMOVED lines=9> */
.L_x_160:
[----:B------:R-:W-:Y:S05]  /*4be0*/  BSYNC B1 ;  /* 0x0000000000017941 */ /* 0x000fea0003800000 */
.L_x_159:
        /* <DEDUP_REMOVED lines=10> */
.L_x_162:
[----:B------:R-:W-:Y:S05]  /*4c90*/  BSYNC B1 ;  /* 0x0000000000017941 */ /* 0x000fea0003800000 */
.L_x_161:
        /* <DEDUP_REMOVED lines=10> */
.L_x_164:
[----:B------:R-:W-:Y:S05]  /*4d40*/  BSYNC B1 ;  /* 0x0000000000017941 */ /* 0x000fea0003800000 */
.L_x_163:
        /* <DEDUP_REMOVED lines=9> */
.L_x_166:
[----:B------:R-:W-:Y:S05]  /*4de0*/  BSYNC B1 ;  /* 0x0000000000017941 */ /* 0x000fea0003800000 */
.L_x_165:
        /* <DEDUP_REMOVED lines=9> */
.L_x_168:
[----:B------:R-:W-:Y:S05]  /*4e80*/  BSYNC B1 ;  /* 0x0000000000017941 */ /* 0x000fea0003800000 */
.L_x_167:
        /* <DEDUP_REMOVED lines=10> */
.L_x_170:
[----:B------:R-:W-:Y:S05]  /*4f30*/  BSYNC B1 ;  /* 0x0000000000017941 */ /* 0x000fea0003800000 */
.L_x_169:
        /* <DEDUP_REMOVED lines=10> */
.L_x_172:
[----:B------:R-:W-:Y:S05]  /*4fe0*/  BSYNC B1 ;  /* 0x0000000000017941 */ /* 0x000fea0003800000 */
.L_x_171:
        /* <DEDUP_REMOVED lines=9> */
.L_x_174:
[----:B------:R-:W-:Y:S05]  /*5080*/  BSYNC B1 ;  /* 0x0000000000017941 */ /* 0x000fea0003800000 */
.L_x_173:
        /* <DEDUP_REMOVED lines=9> */
.L_x_176:
[----:B------:R-:W-:Y:S05]  /*5120*/  BSYNC B1 ;  /* 0x0000000000017941 */ /* 0x000fea0003800000 */
.L_x_175:
        /* <DEDUP_REMOVED lines=10> */
.L_x_178:
[----:B------:R-:W-:Y:S05]  /*51d0*/  BSYNC B1 ;  /* 0x0000000000017941 */ /* 0x000fea0003800000 */
.L_x_177:
        /* <DEDUP_REMOVED lines=10> */
.L_x_180:
[----:B------:R-:W-:Y:S05]  /*5280*/  BSYNC B1 ;  /* 0x0000000000017941 */ /* 0x000fea0003800000 */
.L_x_179:
        /* <DEDUP_REMOVED lines=9> */
.L_x_182:
[----:B------:R-:W-:Y:S05]  /*5320*/  BSYNC B1 ;  /* 0x0000000000017941 */ /* 0x000fea0003800000 */
.L_x_181:
        /* <DEDUP_REMOVED lines=9> */
.L_x_184:
[----:B------:R-:W-:Y:S05]  /*53c0*/  BSYNC B1 ;  /* 0x0000000000017941 */ /* 0x000fea0003800000 */
.L_x_183:
        /* <DEDUP_REMOVED lines=10> */
.L_x_186:
[----:B------:R-:W-:Y:S05]  /*5470*/  BSYNC B1 ;  /* 0x0000000000017941 */ /* 0x000fea0003800000 */
.L_x_185:
        /* <DEDUP_REMOVED lines=10> */
.L_x_188:
[----:B------:R-:W-:Y:S05]  /*5520*/  BSYNC B1 ;  /* 0x0000000000017941 */ /* 0x000fea0003800000 */
.L_x_187:
        /* <DEDUP_REMOVED lines=9> */
.L_x_190:
[----:B------:R-:W-:Y:S05]  /*55c0*/  BSYNC B1 ;  /* 0x0000000000017941 */ /* 0x000fea0003800000 */
.L_x_189:
        /* <DEDUP_REMOVED lines=9> */
.L_x_192:
[----:B------:R-:W-:Y:S05]  /*5660*/  BSYNC B1 ;  /* 0x0000000000017941 */ /* 0x000fea0003800000 */
.L_x_191:
        /* <DEDUP_REMOVED lines=10> */
.L_x_194:
[----:B------:R-:W-:Y:S05]  /*5710*/  BSYNC B1 ;  /* 0x0000000000017941 */ /* 0x000fea0003800000 */
.L_x_193:
        /* <DEDUP_REMOVED lines=10> */
.L_x_196:
[----:B------:R-:W-:Y:S05]  /*57c0*/  BSYNC B1 ;  /* 0x0000000000017941 */ /* 0x000fea0003800000 */
.L_x_195:
        /* <DEDUP_REMOVED lines=9> */
.L_x_198:
[----:B------:R-:W-:Y:S05]  /*5860*/  BSYNC B1 ;  /* 0x0000000000017941 */ /* 0x000fea0003800000 */
.L_x_197:
        /* <DEDUP_REMOVED lines=9> */
.L_x_200:
[----:B------:R-:W-:Y:S05]  /*5900*/  BSYNC B1 ;  /* 0x0000000000017941 */ /* 0x000fea0003800000 */
.L_x_199:
        /* <DEDUP_REMOVED lines=10> */
.L_x_202:
[----:B------:R-:W-:Y:S05]  /*59b0*/  BSYNC B1 ;  /* 0x0000000000017941 */ /* 0x000fea0003800000 */
.L_x_201:
        /* <DEDUP_REMOVED lines=10> */
.L_x_204:
[----:B------:R-:W-:Y:S05]  /*5a60*/  BSYNC B1 ;  /* 0x0000000000017941 */ /* 0x000fea0003800000 */
.L_x_203:
        /* <DEDUP_REMOVED lines=9> */
.L_x_206:
[----:B------:R-:W-:Y:S05]  /*5b00*/  BSYNC B1 ;  /* 0x0000000000017941 */ /* 0x000fea0003800000 */
.L_x_205:
        /* <DEDUP_REMOVED lines=9> */
.L_x_208:
[----:B------:R-:W-:Y:S05]  /*5ba0*/  BSYNC B1 ;  /* 0x0000000000017941 */ /* 0x000fea0003800000 */
.L_x_207:
        /* <DEDUP_REMOVED lines=10> */
.L_x_210:
[----:B------:R-:W-:Y:S05]  /*5c50*/  BSYNC B1 ;  /* 0x0000000000017941 */ /* 0x000fea0003800000 */
.L_x_209:
        /* <DEDUP_REMOVED lines=10> */
.L_x_212:
[----:B------:R-:W-:Y:S05]  /*5d00*/  BSYNC B1 ;  /* 0x0000000000017941 */ /* 0x000fea0003800000 */
.L_x_211:
        /* <DEDUP_REMOVED lines=9> */
.L_x_214:
[----:B------:R-:W-:Y:S05]  /*5da0*/  BSYNC B1 ;  /* 0x0000000000017941 */ /* 0x000fea0003800000 */
.L_x_213:
        /* <DEDUP_REMOVED lines=9> */
.L_x_216:
[----:B------:R-:W-:Y:S05]  /*5e40*/  BSYNC B1 ;  /* 0x0000000000017941 */ /* 0x000fea0003800000 */
.L_x_215:
        /* <DEDUP_REMOVED lines=10> */
.L_x_218:
[----:B------:R-:W-:Y:S05]  /*5ef0*/  BSYNC B1 ;  /* 0x0000000000017941 */ /* 0x000fea0003800000 */
.L_x_217:
        /* <DEDUP_REMOVED lines=10> */
.L_x_220:
[----:B------:R-:W-:Y:S05]  /*5fa0*/  BSYNC B1 ;  /* 0x0000000000017941 */ /* 0x000fea0003800000 */
.L_x_219:
        /* <DEDUP_REMOVED lines=9> */
.L_x_222:
[----:B------:R-:W-:Y:S05]  /*6040*/  BSYNC B1 ;  /* 0x0000000000017941 */ /* 0x000fea0003800000 */
.L_x_221:
        /* <DEDUP_REMOVED lines=9> */
.L_x_224:
[----:B------:R-:W-:Y:S05]  /*60e0*/  BSYNC B1 ;  /* 0x0000000000017941 */ /* 0x000fea0003800000 */
.L_x_223:
        /* <DEDUP_REMOVED lines=10> */
.L_x_226:
[----:B------:R-:W-:Y:S05]  /*6190*/  BSYNC B1 ;  /* 0x0000000000017941 */ /* 0x000fea0003800000 */
.L_x_225:
        /* <DEDUP_REMOVED lines=10> */
.L_x_228:
[----:B------:R-:W-:Y:S05]  /*6240*/  BSYNC B1 ;  /* 0x0000000000017941 */ /* 0x000fea0003800000 */
.L_x_227:
        /* <DEDUP_REMOVED lines=9> */
.L_x_230:
[----:B------:R-:W-:Y:S05]  /*62e0*/  BSYNC B1 ;  /* 0x0000000000017941 */ /* 0x000fea0003800000 */
.L_x_229:
        /* <DEDUP_REMOVED lines=9> */
.L_x_232:
[----:B------:R-:W-:Y:S05]  /*6380*/  BSYNC B1 ;  /* 0x0000000000017941 */ /* 0x000fea0003800000 */
.L_x_231:
        /* <DEDUP_REMOVED lines=10> */
.L_x_234:
[----:B------:R-:W-:Y:S05]  /*6430*/  BSYNC B1 ;  /* 0x0000000000017941 */ /* 0x000fea0003800000 */
.L_x_233:
        /* <DEDUP_REMOVED lines=10> */
.L_x_236:
[----:B------:R-:W-:Y:S05]  /*64e0*/  BSYNC B1 ;  /* 0x0000000000017941 */ /* 0x000fea0003800000 */
.L_x_235:
        /* <DEDUP_REMOVED lines=9> */
.L_x_238:
[----:B------:R-:W-:Y:S05]  /*6580*/  BSYNC B1 ;  /* 0x0000000000017941 */ /* 0x000fea0003800000 */
.L_x_237:
        /* <DEDUP_REMOVED lines=9> */
.L_x_240:
[----:B------:R-:W-:Y:S05]  /*6620*/  BSYNC B1 ;  /* 0x0000000000017941 */ /* 0x000fea0003800000 */
.L_x_239:
        /* <DEDUP_REMOVED lines=10> */
.L_x_242:
[----:B------:R-:W-:Y:S05]  /*66d0*/  BSYNC B1 ;  /* 0x0000000000017941 */ /* 0x000fea0003800000 */
.L_x_241:
        /* <DEDUP_REMOVED lines=10> */
.L_x_244:
[----:B------:R-:W-:Y:S05]  /*6780*/  BSYNC B1 ;  /* 0x0000000000017941 */ /* 0x000fea0003800000 */
.L_x_243:
        /* <DEDUP_REMOVED lines=9> */
.L_x_246:
[----:B------:R-:W-:Y:S05]  /*6820*/  BSYNC B1 ;  /* 0x0000000000017941 */ /* 0x000fea0003800000 */
.L_x_245:
        /* <DEDUP_REMOVED lines=9> */
.L_x_248:
[----:B------:R-:W-:Y:S05]  /*68c0*/  BSYNC B1 ;  /* 0x0000000000017941 */ /* 0x000fea0003800000 */
.L_x_247:
        /* <DEDUP_REMOVED lines=10> */
.L_x_250:
[----:B------:R-:W-:Y:S05]  /*6970*/  BSYNC B1 ;  /* 0x0000000000017941 */ /* 0x000fea0003800000 */
.L_x_249:
        /* <DEDUP_REMOVED lines=10> */
.L_x_252:
[----:B------:R-:W-:Y:S05]  /*6a20*/  BSYNC B1 ;  /* 0x0000000000017941 */ /* 0x000fea0003800000 */
.L_x_251:
        /* <DEDUP_REMOVED lines=9> */
.L_x_254:
[----:B------:R-:W-:Y:S05]  /*6ac0*/  BSYNC B1 ;  /* 0x0000000000017941 */ /* 0x000fea0003800000 */
.L_x_253:
        /* <DEDUP_REMOVED lines=9> */
.L_x_256:
[----:B------:R-:W-:Y:S05]  /*6b60*/  BSYNC B1 ;  /* 0x0000000000017941 */ /* 0x000fea0003800000 */
.L_x_255:
        /* <DEDUP_REMOVED lines=10> */
.L_x_258:
[----:B------:R-:W-:Y:S05]  /*6c10*/  BSYNC B1 ;  /* 0x0000000000017941 */ /* 0x000fea0003800000 */
.L_x_257:
        /* <DEDUP_REMOVED lines=10> */
.L_x_260:
[----:B------:R-:W-:Y:S05]  /*6cc0*/  BSYNC B1 ;  /* 0x0000000000017941 */ /* 0x000fea0003800000 */
.L_x_259:
        /* <DEDUP_REMOVED lines=9> */
.L_x_262:
[----:B------:R-:W-:Y:S05]  /*6d60*/  BSYNC B1 ;  /* 0x0000000000017941 */ /* 0x000fea0003800000 */
.L_x_261:
        /* <DEDUP_REMOVED lines=9> */
.L_x_264:
[----:B------:R-:W-:Y:S05]  /*6e00*/  BSYNC B1 ;  /* 0x0000000000017941 */ /* 0x000fea0003800000 */
.L_x_263:
        /* <DEDUP_REMOVED lines=10> */
.L_x_266:
[----:B------:R-:W-:Y:S05]  /*6eb0*/  BSYNC B1 ;  /* 0x0000000000017941 */ /* 0x000fea0003800000 */
.L_x_265:
        /* <DEDUP_REMOVED lines=10> */
.L_x_268:
[----:B------:R-:W-:Y:S05]  /*6f60*/  BSYNC B1 ;  /* 0x0000000000017941 */ /* 0x000fea0003800000 */
.L_x_267:
        /* <DEDUP_REMOVED lines=9> */
.L_x_270:
[----:B------:R-:W-:Y:S05]  /*7000*/  BSYNC B1 ;  /* 0x0000000000017941 */ /* 0x000fea0003800000 */
.L_x_269:
        /* <DEDUP_REMOVED lines=9> */
.L_x_272:
[----:B------:R-:W-:Y:S05]  /*70a0*/  BSYNC B1 ;  /* 0x0000000000017941 */ /* 0x000fea0003800000 */
.L_x_271:
        /* <DEDUP_REMOVED lines=10> */
.L_x_274:
[----:B------:R-:W-:Y:S05]  /*7150*/  BSYNC B1 ;  /* 0x0000000000017941 */ /* 0x000fea0003800000 */
.L_x_273:
        /* <DEDUP_REMOVED lines=10> */
.L_x_276:
[----:B------:R-:W-:Y:S05]  /*7200*/  BSYNC B1 ;  /* 0x0000000000017941 */ /* 0x000fea0003800000 */
.L_x_275:
        /* <DEDUP_REMOVED lines=9> */
.L_x_278:
[----:B------:R-:W-:Y:S05]  /*72a0*/  BSYNC B1 ;  /* 0x0000000000017941 */ /* 0x000fea0003800000 */
.L_x_277:
        /* <DEDUP_REMOVED lines=9> */
.L_x_280:
[----:B------:R-:W-:Y:S05]  /*7340*/  BSYNC B1 ;  /* 0x0000000000017941 */ /* 0x000fea0003800000 */
.L_x_279:
        /* <DEDUP_REMOVED lines=10> */
.L_x_282:
[----:B------:R-:W-:Y:S05]  /*73f0*/  BSYNC B1 ;  /* 0x0000000000017941 */ /* 0x000fea0003800000 */
.L_x_281:
        /* <DEDUP_REMOVED lines=10> */
.L_x_284:
[----:B------:R-:W-:Y:S05]  /*74a0*/  BSYNC B1 ;  /* 0x0000000000017941 */ /* 0x000fea0003800000 */
.L_x_283:
[----:B-----5:R-:W-:Y:S01]  /*74b0*/  HADD2.F32 R3, -RZ, R24.H0_H0 ;  /* 0x20000018ff037230 */ /* 0x020fe20000004100 */
[----:B------:R-:W-:Y:S01]  /*74c0*/  ISETP.GT.AND P1, PT, R0, 0x8, P1 ;  /* 0x000000080000780c */ /* 0x000fe20000f24270 */
[----:B------:R-:W-:Y:S03]  /*74d0*/  BSSY B1, `(.L_x_285) ;  /* 0x0000007000017945 */ /* 0x000fe60003800000 */
[----:B01--4-:R-:W-:-:S04]  /*74e0*/  FMUL R6, R3, R156 ;  /* 0x0000009c03067220 */ /* 0x013fc80000400000 */
[----:B------:R-:W-:-:S05]  /*74f0*/  FFMA R6, R149, R155, R6 ;  /* 0x0000009b95067223 */ /* 0x000fca0000000006 */
[----:B------:R-:W-:-:S05]  /*7500*/  F2FP.F16.F32.PACK_AB R6, RZ, R6 ;  /* 0x00000006ff06723e */ /* 0x000fca00000000ff */
[----:B------:R0:W-:Y:S01]  /*7510*/  @P3 STG.E.U16 desc[UR36][R4.64+0x1f2], R6 ;  /* 0x0001f20604003986 */ /* 0x0001e2000c101524 */
[----:B------:R-:W-:Y:S05]  /*7520*/  @!P1 BRA `(.L_x_286) ;  /* 0x0000000000049947 */ /* 0x000fea0003800000 */
[----:B------:R1:W5:Y:S02]  /*7530*/  LDG.E.LTC128B.U16 R24, desc[UR36][R8.64+0x1f0] ;  /* 0x0001f02408187981 */ /* 0x000364000c1e1520 */
.L_x_286:
[----:B------:R-:W-:Y:S05]  /*7540*/  BSYNC B1 ;  /* 0x0000000000017941 */ /* 0x000fea0003800000 */
.L_x_285:
[----:B-----5:R-:W-:Y:S01]  /*7550*/  HADD2.F32 R3, -RZ, R24.H0_H0 ;  /* 0x20000018ff037230 */ /* 0x020fe20000004100 */
[----:B------:R-:W-:Y:S01]  /*7560*/  ISETP.GT.AND P0, PT, R0, 0x8, P0 ;  /* 0x000000080000780c */ /* 0x000fe20000704270 */
[----:B0-----:R-:W-:Y:S01]  /*7570*/  @P1 IMAD.MOV.U32 R4, RZ, RZ, R10 ;  /* 0x000000ffff041224 */ /* 0x001fe200078e000a */
[----:B------:R-:W-:Y:S01]  /*7580*/  BSSY B1, `(.L_x_287) ;  /* 0x0000008000017945 */ /* 0x000fe20003800000 */
[----:B------:R-:W-:Y:S02]  /*7590*/  @P1 IMAD.MOV.U32 R5, RZ, RZ, R11 ;  /* 0x000000ffff051224 */ /* 0x000fe400078e000b */
[----:B------:R-:W-:-:S04]  /*75a0*/  FMUL R3, R3, R156 ;  /* 0x0000009c03037220 */ /* 0x000fc80000400000 */
[----:B------:R-:W-:-:S05]  /*75b0*/  FFMA R3, R150, R155, R3 ;  /* 0x0000009b96037223 */ /* 0x000fca0000000003 */
[----:B------:R-:W-:-:S05]  /*75c0*/  F2FP.F16.F32.PACK_AB R3, RZ, R3 ;  /* 0x00000003ff03723e */ /* 0x000fca00000000ff */
[----:B------:R0:W-:Y:S01]  /*75d0*/  @P1 STG.E.U16 desc[UR36][R4.64+0x1f0], R3 ;  /* 0x0001f00304001986 */ /* 0x0001e2000c101524 */
[----:B------:R-:W-:Y:S05]  /*75e0*/  @!P0 BRA `(.L_x_288) ;  /* 0x0000000000048947 */ /* 0x000fea0003800000 */
[----:B------:R4:W5:Y:S02]  /*75f0*/  LDG.E.LTC128B.U16 R24, desc[UR36][R8.64+0x1f2] ;  /* 0x0001f22408187981 */ /* 0x000964000c1e1520 */
.L_x_288:
[----:B------:R-:W-:Y:S05]  /*7600*/  BSYNC B1 ;  /* 0x0000000000017941 */ /* 0x000fea0003800000 */
.L_x_287:
[----:B------:R-:W-:Y:S05]  /*7610*/  @!P0 BRA `(.L_x_289) ;  /* 0x0000002400308947 */ /* 0x000fea0003800000 */
[----:B0----5:R-:W-:-:S05]  /*7620*/  HADD2.F32 R3, -RZ, R24.H0_H0 ;  /* 0x20000018ff037230 */ /* 0x021fca0000004100 */
[----:B------:R-:W-:-:S04]  /*7630*/  FMUL R0, R3, R156 ;  /* 0x0000009c03007220 */ /* 0x000fc80000400000 */
[----:B------:R-:W-:-:S05]  /*7640*/  FFMA R0, R151, R155, R0 ;  /* 0x0000009b97007223 */ /* 0x000fca0000000000 */
[----:B------:R-:W-:-:S05]  /*7650*/  F2FP.F16.F32.PACK_AB R0, RZ, R0 ;  /* 0x00000000ff00723e */ /* 0x000fca00000000ff */
[----:B------:R0:W-:Y:S01]  /*7660*/  STG.E.U16 desc[UR36][R10.64+0x1f2], R0 ;  /* 0x0001f2000a007986 */ /* 0x0001e2000c101524 */
[----:B------:R-:W-:Y:S05]  /*7670*/  BRA `(.L_x_289) ;  /* 0x0000002400187947 */ /* 0x000fea0003800000 */
.L_x_36:
[----:B------:R-:W-:Y:S01]  /*7680*/  ISETP.GT.AND P0, PT, R3, 0x1, PT ;  /* 0x000000010300780c */ /* 0x000fe20003f04270 */
[----:B------:R-:W-:Y:S01]  /*7690*/  ULDC.64 UR4, c[0x0][0x5c0] ;  /* 0x0001700000047ab9 */ /* 0x000fe20000000a00 */
[-C--:B------:R-:W-:Y:S01]  /*76a0*/  FMUL R24, R24, R155.reuse ;  /* 0x0000009b18187220 */ /* 0x080fe20000400000 */
[-C--:B------:R-:W-:Y:S01]  /*76b0*/  FMUL R25, R25, R155.reuse ;  /* 0x0000009b19197220 */ /* 0x080fe20000400000 */
[----:B------:R-:W-:Y:S01]  /*76c0*/  ISETP.GT.AND P3, PT, R0, RZ, P0 ;  /* 0x000000ff0000720c */ /* 0x000fe20000764270 */
[-C--:B------:R-:W-:Y:S01]  /*76d0*/  FMUL R26, R26, R155.reuse ;  /* 0x0000009b1a1a7220 */ /* 0x080fe20000400000 */
[----:B------:R-:W-:Y:S01]  /*76e0*/  LEA R4, P4, R160, UR4, 0x1 ;  /* 0x00000004a0047c11 */ /* 0x000fe2000f8808ff */
[-C--:B------:R-:W-:Y:S01]  /*76f0*/  FMUL R27, R27, R155.reuse ;  /* 0x0000009b1b1b7220 */ /* 0x080fe20000400000 */
[----:B------:R-:W-:Y:S01]  /*7700*/  F2FP.F16.F32.PACK_AB R24, RZ, R24 ;  /* 0x00000018ff18723e */ /* 0x000fe200000000ff */
[-C--:B------:R-:W-:Y:S01]  /*7710*/  FMUL R28, R28, R155.reuse ;  /* 0x0000009b1c1c7220 */ /* 0x080fe20000400000 */
[----:B------:R-:W-:Y:S01]  /*7720*/  LEA.HI.X R5, R160, UR5, R153, 0x1, P4 ;  /* 0x00000005a0057c11 */ /* 0x000fe2000a0f0c99 */
[----:B------:R-:W-:Y:S01]  /*7730*/  FMUL R29, R29, R155 ;  /* 0x0000009b1d1d7220 */ /* 0x000fe20000400000 */
[----:B------:R-:W-:Y:S01]  /*7740*/  F2FP.F16.F32.PACK_AB R25, RZ, R25 ;  /* 0x00000019ff19723e */ /* 0x000fe200000000ff */
[-C--:B------:R-:W-:Y:S01]  /*7750*/  FMUL R30, R30, R155.reuse ;  /* 0x0000009b1e1e7220 */ /* 0x080fe20000400000 */
[----:B------:R-:W-:Y:S01]  /*7760*/  SHF.L.U64.HI R11, R10, 0x4, R11 ;  /* 0x000000040a0b7819 */ /* 0x000fe2000001020b */
[----:B------:R-:W-:Y:S01]  /*7770*/  @P1 STG.E.U16 desc[UR36][R4.64], R24 ;  /* 0x0000001804001986 */ /* 0x000fe2000c101524 */
[----:B------:R-:W-:Y:S01]  /*7780*/  ISETP.GT.AND P1, PT, R3, 0x8, PT ;  /* 0x000000080300780c */ /* 0x000fe20003f24270 */
[-C--:B------:R-:W-:Y:S01]  /*7790*/  FMUL R31, R31, R155.reuse ;  /* 0x0000009b1f1f7220 */ /* 0x080fe20000400000 */
[----:B------:R-:W-:Y:S01]  /*77a0*/  ISETP.GT.AND P4, PT, R0, 0x8, P0 ;  /* 0x000000080000780c */ /* 0x000fe20000784270 */
[----:B------:R-:W-:Y:S01]  /*77b0*/  @P3 STG.E.U16 desc[UR36][R4.64+0x2], R25 ;  /* 0x0000021904003986 */ /* 0x000fe2000c101524 */
[----:B------:R-:W-:Y:S01]  /*77c0*/  LEA R6, P3, R10, R4, 0x4 ;  /* 0x000000040a067211 */ /* 0x000fe200078620ff */
[-C--:B------:R-:W-:Y:S01]  /*77d0*/  FMUL R32, R32, R155.reuse ;  /* 0x0000009b20207220 */ /* 0x080fe20000400000 */
[C---:B------:R-:W-:Y:S01]  /*77e0*/  ISETP.GT.AND P2, PT, R0.reuse, 0x8, P2 ;  /* 0x000000080000780c */ /* 0x040fe20001744270 */
[-C--:B------:R-:W-:Y:S01]  /*77f0*/  FMUL R33, R33, R155.reuse ;  /* 0x0000009b21217220 */ /* 0x080fe20000400000 */
[----:B------:R-:W-:Y:S01]  /*7800*/  ISETP.GT.AND P0, PT, R3, 0x9, PT ;  /* 0x000000090300780c */ /* 0x000fe20003f04270 */
[----:B------:R-:W-:Y:S01]  /*7810*/  IMAD.X R7, R11, 0x1, R5, P3 ;  /* 0x000000010b077824 */ /* 0x000fe200018e0605 */
[----:B------:R-:W-:Y:S01]  /*7820*/  ISETP.GT.AND P5, PT, R0, RZ, P1 ;  /* 0x000000ff0000720c */ /* 0x000fe20000fa4270 */
[-C--:B------:R-:W-:Y:S01]  /*7830*/  FMUL R34, R34, R155.reuse ;  /* 0x0000009b22227220 */ /* 0x080fe20000400000 */
[----:B------:R-:W-:Y:S01]  /*7840*/  ISETP.GT.AND P3, PT, R0, RZ, P0 ;  /* 0x000000ff0000720c */ /* 0x000fe20000764270 */
[-C--:B------:R-:W-:Y:S01]  /*7850*/  FMUL R35, R35, R155.reuse ;  /* 0x0000009b23237220 */ /* 0x080fe20000400000 */
[----:B------:R-:W-:Y:S01]  /*7860*/  F2FP.F16.F32.PACK_AB R26, RZ, R26 ;  /* 0x0000001aff1a723e */ /* 0x000fe200000000ff */
[----:B------:R-:W-:Y:S01]  /*7870*/  FMUL R36, R36, R155 ;  /* 0x0000009b24247220 */ /* 0x000fe20000400000 */
[----:B------:R-:W-:Y:S01]  /*7880*/  F2FP.F16.F32.PACK_AB R27, RZ, R27 ;  /* 0x0000001bff1b723e */ /* 0x000fe200000000ff */
[----:B------:R-:W-:Y:S01]  /*7890*/  FMUL R37, R37, R155 ;  /* 0x0000009b25257220 */ /* 0x000fe20000400000 */
[----:B------:R-:W-:Y:S01]  /*78a0*/  F2FP.F16.F32.PACK_AB R28, RZ, R28 ;  /* 0x0000001cff1c723e */ /* 0x000fe200000000ff */
[----:B------:R-:W-:Y:S01]  /*78b0*/  @P2 STG.E.U16 desc[UR36][R6.64], R26 ;  /* 0x0000001a06002986 */ /* 0x000fe2000c101524 */
[----:B------:R-:W-:Y:S01]  /*78c0*/  F2FP.F16.F32.PACK_AB R29, RZ, R29 ;  /* 0x0000001dff1d723e */ /* 0x000fe200000000ff */
[-C--:B------:R-:W-:Y:S01]  /*78d0*/  FMUL R38, R38, R155.reuse ;  /* 0x0000009b26267220 */ /* 0x080fe20000400000 */
[C---:B------:R-:W-:Y:S01]  /*78e0*/  ISETP.GT.AND P2, PT, R0.reuse, 0x8, P1 ;  /* 0x000000080000780c */ /* 0x040fe20000f44270 */
[----:B------:R-:W-:Y:S01]  /*78f0*/  @P4 STG.E.U16 desc[UR36][R6.64+0x2], R27 ;  /* 0x0000021b06004986 */ /* 0x000fe2000c101524 */
[----:B------:R-:W-:Y:S01]  /*7900*/  ISETP.GT.AND P1, PT, R3, 0x10, PT ;  /* 0x000000100300780c */ /* 0x000fe20003f24270 */
[-C--:B------:R-:W-:Y:S01]  /*7910*/  FMUL R39, R39, R155.reuse ;  /* 0x0000009b27277220 */ /* 0x080fe20000400000 */
[----:B------:R-:W-:Y:S01]  /*7920*/  F2FP.F16.F32.PACK_AB R30, RZ, R30 ;  /* 0x0000001eff1e723e */ /* 0x000fe200000000ff */
[----:B------:R-:W-:Y:S01]  /*7930*/  @P5 STG.E.U16 desc[UR36][R4.64+0x10], R28 ;  /* 0x0000101c04005986 */ /* 0x000fe2000c101524 */
[----:B------:R-:W-:Y:S01]  /*7940*/  ISETP.GT.AND P4, PT, R0, RZ, P1 ;  /* 0x000000ff0000720c */ /* 0x000fe20000f84270 */
[----:B------:R-:W-:Y:S01]  /*7950*/  FMUL R40, R40, R155 ;  /* 0x0000009b28287220 */ /* 0x000fe20000400000 */
[----:B------:R-:W-:Y:S01]  /*7960*/  F2FP.F16.F32.PACK_AB R31, RZ, R31 ;  /* 0x0000001fff1f723e */ /* 0x000fe200000000ff */
[----:B------:R-:W-:Y:S01]  /*7970*/  @P3 STG.E.U16 desc[UR36][R4.64+0x12], R29 ;  /* 0x0000121d04003986 */ /* 0x000fe2000c101524 */
[----:B------:R-:W-:Y:S01]  /*7980*/  ISETP.GT.AND P3, PT, R0, 0x8, P0 ;  /* 0x000000080000780c */ /* 0x000fe20000764270 */
[-C--:B------:R-:W-:Y:S01]  /*7990*/  FMUL R41, R41, R155.reuse ;  /* 0x0000009b29297220 */ /* 0x080fe20000400000 */
[----:B------:R-:W-:Y:S01]  /*79a0*/  ISETP.GT.AND P0, PT, R3, 0x11, PT ;  /* 0x000000110300780c */ /* 0x000fe20003f04270 */
[----:B------:R-:W-:Y:S01]  /*79b0*/  @P2 STG.E.U16 desc[UR36][R6.64+0x10], R30 ;  /* 0x0000101e06002986 */ /* 0x000fe2000c101524 */
[----:B------:R-:W-:Y:S01]  /*79c0*/  F2FP.F16.F32.PACK_AB R32, RZ, R32 ;  /* 0x00000020ff20723e */ /* 0x000fe200000000ff */
[-C--:B------:R-:W-:Y:S01]  /*79d0*/  FMUL R42, R42, R155.reuse ;  /* 0x0000009b2a2a7220 */ /* 0x080fe20000400000 */
[C---:B------:R-:W-:Y:S01]  /*79e0*/  ISETP.GT.AND P5, PT, R0.reuse, RZ, P0 ;  /* 0x000000ff0000720c */ /* 0x040fe200007a4270 */
[-C--:B------:R-:W-:Y:S01]  /*79f0*/  FMUL R43, R43, R155.reuse ;  /* 0x0000009b2b2b7220 */ /* 0x080fe20000400000 */
[----:B------:R-:W-:Y:S01]  /*7a00*/  ISETP.GT.AND P2, PT, R0, 0x8, P1 ;  /* 0x000000080000780c */ /* 0x000fe20000f44270 */
[-C--:B------:R-:W-:Y:S01]  /*7a10*/  FMUL R44, R44, R155.reuse ;  /* 0x0000009b2c2c7220 */ /* 0x080fe20000400000 */
[----:B------:R-:W-:Y:S01]  /*7a20*/  ISETP.GT.AND P1, PT, R3, 0x18, PT ;  /* 0x000000180300780c */ /* 0x000fe20003f24270 */
[----:B------:R-:W-:Y:S01]  /*7a30*/  FMUL R45, R45, R155 ;  /* 0x0000009b2d2d7220 */ /* 0x000fe20000400000 */
[----:B------:R-:W-:Y:S01]  /*7a40*/  F2FP.F16.F32.PACK_AB R33, RZ, R33 ;  /* 0x00000021ff21723e */ /* 0x000fe200000000ff */
[----:B------:R-:W-:Y:S01]  /*7a50*/  @P3 STG.E.U16 desc[UR36][R6.64+0x12], R31 ;  /* 0x0000121f06003986 */ /* 0x000fe2000c101524 */
[----:B------:R-:W-:Y:S01]  /*7a60*/  ISETP.GT.AND P3, PT, R0, 0x8, P0 ;  /* 0x000000080000780c */ /* 0x000fe20000764270 */
[-C--:B------:R-:W-:Y:S01]  /*7a70*/  FMUL R46, R46, R155.reuse ;  /* 0x0000009b2e2e7220 */ /* 0x080fe20000400000 */
[----:B------:R-:W-:Y:S01]  /*7a80*/  ISETP.GT.AND P0, PT, R3, 0x19, PT ;  /* 0x000000190300780c */ /* 0x000fe20003f04270 */
[----:B------:R-:W-:Y:S01]  /*7a90*/  @P4 STG.E.U16 desc[UR36][R4.64+0x20], R32 ;  /* 0x0000202004004986 */ /* 0x000fe2000c101524 */
[C---:B------:R-:W-:Y:S01]  /*7aa0*/  ISETP.GT.AND P4, PT, R0.reuse, RZ, P1 ;  /* 0x000000ff0000720c */ /* 0x040fe20000f84270 */
[-C--:B------:R-:W-:Y:S01]  /*7ab0*/  FMUL R47, R47, R155.reuse ;  /* 0x0000009b2f2f7220 */ /* 0x080fe20000400000 */
[----:B------:R-:W-:Y:S01]  /*7ac0*/  F2FP.F16.F32.PACK_AB R34, RZ, R34 ;  /* 0x00000022ff22723e */ /* 0x000fe200000000ff */
[----:B------:R-:W-:Y:S01]  /*7ad0*/  @P5 STG.E.U16 desc[UR36][R4.64+0x22], R33 ;  /* 0x0000222104005986 */ /* 0x000fe2000c101524 */
[----:B------:R-:W-:Y:S01]  /*7ae0*/  ISETP.GT.AND P5, PT, R0, RZ, P0 ;  /* 0x000000ff0000720c */ /* 0x000fe200007a4270 */
[----:B------:R-:W-:Y:S01]  /*7af0*/  FMUL R48, R48, R155 ;  /* 0x0000009b30307220 */ /* 0x000fe20000400000 */
[----:B------:R-:W-:Y:S01]  /*7b00*/  F2FP.F16.F32.PACK_AB R35, RZ, R35 ;  /* 0x00000023ff23723e */ /* 0x000fe200000000ff */
[----:B------:R-:W-:Y:S01]  /*7b10*/  @P2 STG.E.U16 desc[UR36][R6.64+0x20], R34 ;  /* 0x0000202206002986 */ /* 0x000fe2000c101524 */
[----:B------:R-:W-:Y:S01]  /*7b20*/  F2FP.F16.F32.PACK_AB R36, RZ, R36 ;  /* 0x00000024ff24723e */ /* 0x000fe200000000ff */
[-C--:B------:R-:W-:Y:S01]  /*7b30*/  FMUL R49, R49, R155.reuse ;  /* 0x0000009b31317220 */ /* 0x080fe20000400000 */
[----:B------:R-:W-:Y:S01]  /*7b40*/  ISETP.GT.AND P2, PT, R0, 0x8, P1 ;  /* 0x000000080000780c */ /* 0x000fe20000f44270 */
[----:B------:R-:W-:Y:S01]  /*7b50*/  @P3 STG.E.U16 desc[UR36][R6.64+0x22], R35 ;  /* 0x0000222306003986 */ /* 0x000fe2000c101524 */
[----:B------:R-:W-:Y:S01]  /*7b60*/  ISETP.GT.AND P1, PT, R3, 0x20, PT ;  /* 0x000000200300780c */ /* 0x000fe20003f24270 */
[----:B------:R-:W-:Y:S01]  /*7b70*/  FMUL R50, R50, R155 ;  /* 0x0000009b32327220 */ /* 0x000fe20000400000 */
[----:B------:R-:W-:Y:S01]  /*7b80*/  F2FP.F16.F32.PACK_AB R37, RZ, R37 ;  /* 0x00000025ff25723e */ /* 0x000fe200000000ff */
[----:B------:R-:W-:Y:S01]  /*7b90*/  @P4 STG.E.U16 desc[UR36][R4.64+0x30], R36 ;  /* 0x0000302404004986 */ /* 0x000fe2000c101524 */
[C---:B------:R-:W-:Y:S01]  /*7ba0*/  ISETP.GT.AND P3, PT, R0.reuse, 0x8, P0 ;  /* 0x000000080000780c */ /* 0x040fe20000764270 */
[-C--:B------:R-:W-:Y:S01]  /*7bb0*/  FMUL R51, R51, R155.reuse ;  /* 0x0000009b33337220 */ /* 0x080fe20000400000 */
[----:B------:R-:W-:Y:S01]  /*7bc0*/  ISETP.GT.AND P0, PT, R3, 0x21, PT ;  /* 0x000000210300780c */ /* 0x000fe20003f04270 */
[----:B------:R-:W-:Y:S01]  /*7bd0*/  @P5 STG.E.U16 desc[UR36][R4.64+0x32], R37 ;  /* 0x0000322504005986 */ /* 0x000fe2000c101524 */
[----:B------:R-:W-:Y:S01]  /*7be0*/  ISETP.GT.AND P4, PT, R0, RZ, P1 ;  /* 0x000000ff0000720c */ /* 0x000fe20000f84270 */
[-C--:B------:R-:W-:Y:S01]  /*7bf0*/  FMUL R52, R52, R155.reuse ;  /* 0x0000009b34347220 */ /* 0x080fe20000400000 */
[----:B------:R-:W-:Y:S01]  /*7c00*/  F2FP.F16.F32.PACK_AB R38, RZ, R38 ;  /* 0x00000026ff26723e */ /* 0x000fe200000000ff */
[-C--:B------:R-:W-:Y:S01]  /*7c10*/  FMUL R53, R53, R155.reuse ;  /* 0x0000009b35357220 */ /* 0x080fe20000400000 */
        /* <DEDUP_REMOVED lines=325> */
[----:B------:R-:W-:Y:S01]  /*9070*/  FMUL R151, R151, R155 ;  /* 0x0000009b97977220 */ /* 0x000fe20000400000 */
[----:B------:R-:W-:Y:S01]  /*9080*/  ISETP.GT.AND P2, PT, R0, 0x8, P1 ;  /* 0x000000080000780c */ /* 0x000fe20000f44270 */
[----:B------:R-:W-:Y:S01]  /*9090*/  @P3 STG.E.U16 desc[UR36][R6.64+0x132], R103 ;  /* 0x0001326706003986 */ /* 0x000fe2000c101524 */
[----:B------:R-:W-:-:S02]  /*90a0*/  ISETP.GT.AND P1, PT, R3, 0xa8, PT ;  /* 0x000000a80300780c */ /* 0x000fc40003f24270 */
[----:B------:R-:W-:Y:S01]  /*90b0*/  F2FP.F16.F32.PACK_AB R105, RZ, R105 ;  /* 0x00000069ff69723e */ /* 0x000fe200000000ff */
[----:B------:R-:W-:Y:S01]  /*90c0*/  @P4 STG.E.U16 desc[UR36][R4.64+0x140], R104 ;  /* 0x0001406804004986 */ /* 0x000fe2000c101524 */
[C---:B------:R-:W-:Y:S02]  /*90d0*/  ISETP.GT.AND P3, PT, R0.reuse, 0x8, P0 ;  /* 0x000000080000780c */ /* 0x040fe40000764270 */
[----:B------:R-:W-:Y:S01]  /*90e0*/  ISETP.GT.AND P0, PT, R3, 0xa9, PT ;  /* 0x000000a90300780c */ /* 0x000fe20003f04270 */
[----:B------:R-:W-:Y:S01]  /*90f0*/  @P5 STG.E.U16 desc[UR36][R4.64+0x142], R105 ;  /* 0x0001426904005986 */ /* 0x000fe2000c101524 */
[C---:B------:R-:W-:Y:S02]  /*9100*/  ISETP.GT.AND P4, PT, R0.reuse, RZ, P1 ;  /* 0x000000ff0000720c */ /* 0x040fe40000f84270 */
[----:B------:R-:W-:Y:S02]  /*9110*/  F2FP.F16.F32.PACK_AB R106, RZ, R106 ;  /* 0x0000006aff6a723e */ /* 0x000fe400000000ff */
[----:B------:R-:W-:-:S02]  /*9120*/  ISETP.GT.AND P5, PT, R0, RZ, P0 ;  /* 0x000000ff0000720c */ /* 0x000fc400007a4270 */
[----:B------:R-:W-:Y:S01]  /*9130*/  F2FP.F16.F32.PACK_AB R107, RZ, R107 ;  /* 0x0000006bff6b723e */ /* 0x000fe200000000ff */
[----:B------:R-:W-:Y:S01]  /*9140*/  @P2 STG.E.U16 desc[UR36][R6.64+0x140], R106 ;  /* 0x0001406a06002986 */ /* 0x000fe2000c101524 */
[----:B------:R-:W-:Y:S02]  /*9150*/  F2FP.F16.F32.PACK_AB R108, RZ, R108 ;  /* 0x0000006cff6c723e */ /* 0x000fe400000000ff */
[C---:B------:R-:W-:Y:S01]  /*9160*/  ISETP.GT.AND P2, PT, R0.reuse, 0x8, P1 ;  /* 0x000000080000780c */ /* 0x040fe20000f44270 */
[----:B------:R-:W-:Y:S01]  /*9170*/  @P3 STG.E.U16 desc[UR36][R6.64+0x142], R107 ;  /* 0x0001426b06003986 */ /* 0x000fe2000c101524 */
[----:B------:R-:W-:Y:S02]  /*9180*/  ISETP.GT.AND P1, PT, R3, 0xb0, PT ;  /* 0x000000b00300780c */ /* 0x000fe40003f24270 */
[----:B------:R-:W-:Y:S01]  /*9190*/  F2FP.F16.F32.PACK_AB R109, RZ, R109 ;  /* 0x0000006dff6d723e */ /* 0x000fe200000000ff */
[----:B------:R-:W-:Y:S01]  /*91a0*/  @P4 STG.E.U16 desc[UR36][R4.64+0x150], R108 ;  /* 0x0001506c04004986 */ /* 0x000fe2000c101524 */
[----:B------:R-:W-:-:S02]  /*91b0*/  ISETP.GT.AND P3, PT, R0, 0x8, P0 ;  /* 0x000000080000780c */ /* 0x000fc40000764270 */
[----:B------:R-:W-:Y:S01]  /*91c0*/  ISETP.GT.AND P0, PT, R3, 0xb1, PT ;  /* 0x000000b10300780c */ /* 0x000fe20003f04270 */
[----:B------:R-:W-:Y:S01]  /*91d0*/  @P5 STG.E.U16 desc[UR36][R4.64+0x152], R109 ;  /* 0x0001526d04005986 */ /* 0x000fe2000c101524 */
[C---:B------:R-:W-:Y:S02]  /*91e0*/  ISETP.GT.AND P4, PT, R0.reuse, RZ, P1 ;  /* 0x000000ff0000720c */ /* 0x040fe40000f84270 */
[----:B------:R-:W-:Y:S02]  /*91f0*/  F2FP.F16.F32.PACK_AB R110, RZ, R110 ;  /* 0x0000006eff6e723e */ /* 0x000fe400000000ff */
[----:B------:R-:W-:Y:S02]  /*9200*/  ISETP.GT.AND P5, PT, R0, RZ, P0 ;  /* 0x000000ff0000720c */ /* 0x000fe400007a4270 */
[----:B------:R-:W-:Y:S01]  /*9210*/  F2FP.F16.F32.PACK_AB R111, RZ, R111 ;  /* 0x0000006fff6f723e */ /* 0x000fe200000000ff */
[----:B------:R-:W-:Y:S01]  /*9220*/  @P2 STG.E.U16 desc[UR36][R6.64+0x150], R110 ;  /* 0x0001506e06002986 */ /* 0x000fe2000c101524 */
[----:B------:R-:W-:-:S02]  /*9230*/  F2FP.F16.F32.PACK_AB R112, RZ, R112 ;  /* 0x00000070ff70723e */ /* 0x000fc400000000ff */
[C---:B------:R-:W-:Y:S01]  /*9240*/  ISETP.GT.AND P2, PT, R0.reuse, 0x8, P1 ;  /* 0x000000080000780c */ /* 0x040fe20000f44270 */
[----:B------:R-:W-:Y:S01]  /*9250*/  @P3 STG.E.U16 desc[UR36][R6.64+0x152], R111 ;  /* 0x0001526f06003986 */ /* 0x000fe2000c101524 */
[C---:B------:R-:W-:Y:S02]  /*9260*/  ISETP.GT.AND P1, PT, R3.reuse, 0xb8, PT ;  /* 0x000000b80300780c */ /* 0x040fe40003f24270 */
[----:B------:R-:W-:Y:S01]  /*9270*/  F2FP.F16.F32.PACK_AB R113, RZ, R113 ;  /* 0x00000071ff71723e */ /* 0x000fe200000000ff */
[----:B------:R-:W-:Y:S01]  /*9280*/  @P4 STG.E.U16 desc[UR36][R4.64+0x160], R112 ;  /* 0x0001607004004986 */ /* 0x000fe2000c101524 */
[C---:B------:R-:W-:Y:S02]  /*9290*/  ISETP.GT.AND P3, PT, R0.reuse, 0x8, P0 ;  /* 0x000000080000780c */ /* 0x040fe40000764270 */
[----:B------:R-:W-:Y:S01]  /*92a0*/  ISETP.GT.AND P0, PT, R3, 0xb9, PT ;  /* 0x000000b90300780c */ /* 0x000fe20003f04270 */
[----:B------:R-:W-:Y:S01]  /*92b0*/  @P5 STG.E.U16 desc[UR36][R4.64+0x162], R113 ;  /* 0x0001627104005986 */ /* 0x000fe2000c101524 */
[----:B------:R-:W-:-:S02]  /*92c0*/  ISETP.GT.AND P4, PT, R0, RZ, P1 ;  /* 0x000000ff0000720c */ /* 0x000fc40000f84270 */
[----:B------:R-:W-:Y:S02]  /*92d0*/  F2FP.F16.F32.PACK_AB R114, RZ, R114 ;  /* 0x00000072ff72723e */ /* 0x000fe400000000ff */
[C---:B------:R-:W-:Y:S02]  /*92e0*/  ISETP.GT.AND P5, PT, R0.reuse, RZ, P0 ;  /* 0x000000ff0000720c */ /* 0x040fe400007a4270 */
[----:B------:R-:W-:Y:S01]  /*92f0*/  F2FP.F16.F32.PACK_AB R115, RZ, R115 ;  /* 0x00000073ff73723e */ /* 0x000fe200000000ff */
[----:B------:R-:W-:Y:S01]  /*9300*/  @P2 STG.E.U16 desc[UR36][R6.64+0x160], R114 ;  /* 0x0001607206002986 */ /* 0x000fe2000c101524 */
[----:B------:R-:W-:Y:S02]  /*9310*/  F2FP.F16.F32.PACK_AB R116, RZ, R116 ;  /* 0x00000074ff74723e */ /* 0x000fe400000000ff */
        /* <DEDUP_REMOVED lines=65> */
[----:B------:R-:W-:Y:S02]  /*9730*/  ISETP.GT.AND P5, PT, R0, RZ, P0 ;  /* 0x000000ff0000720c */ /* 0x000fe400007a4270 */
[----:B------:R-:W-:Y:S02]  /*9740*/  F2FP.F16.F32.PACK_AB R134, RZ, R134 ;  /* 0x00000086ff86723e */ /* 0x000fe400000000ff */
[----:B------:R-:W-:Y:S02]  /*9750*/  F2FP.F16.F32.PACK_AB R135, RZ, R135 ;  /* 0x00000087ff87723e */ /* 0x000fe400000000ff */
[----:B------:R-:W-:Y:S01]  /*9760*/  F2FP.F16.F32.PACK_AB R136, RZ, R136 ;  /* 0x00000088ff88723e */ /* 0x000fe200000000ff */
[----:B------:R-:W-:Y:S01]  /*9770*/  @P2 STG.E.U16 desc[UR36][R6.64+0x1b0], R134 ;  /* 0x0001b08606002986 */ /* 0x000fe2000c101524 */
[----:B------:R-:W-:-:S02]  /*9780*/  F2FP.F16.F32.PACK_AB R137, RZ, R137 ;  /* 0x00000089ff89723e */ /* 0x000fc400000000ff */
[C---:B------:R-:W-:Y:S01]  /*9790*/  ISETP.GT.AND P1, PT, R0.reuse, 0x8, P1 ;  /* 0x000000080000780c */ /* 0x040fe20000f24270 */
[----:B------:R-:W-:Y:S01]  /*97a0*/  @P3 STG.E.U16 desc[UR36][R6.64+0x1b2], R135 ;  /* 0x0001b28706003986 */ /* 0x000fe2000c101524 */
[C---:B------:R-:W-:Y:S02]  /*97b0*/  ISETP.GT.AND P2, PT, R0.reuse, 0x8, P0 ;  /* 0x000000080000780c */ /* 0x040fe40000744270 */
[C---:B------:R-:W-:Y:S01]  /*97c0*/  ISETP.GT.AND P0, PT, R3.reuse, 0xe9, PT ;  /* 0x000000e90300780c */ /* 0x040fe20003f04270 */
[----:B------:R-:W-:Y:S01]  /*97d0*/  @P4 STG.E.U16 desc[UR36][R4.64+0x1c0], R136 ;  /* 0x0001c08804004986 */ /* 0x000fe2000c101524 */
[----:B------:R-:W-:Y:S02]  /*97e0*/  ISETP.GT.AND P4, PT, R3, 0xe8, PT ;  /* 0x000000e80300780c */ /* 0x000fe40003f84270 */
[----:B------:R-:W-:Y:S01]  /*97f0*/  F2FP.F16.F32.PACK_AB R138, RZ, R138 ;  /* 0x0000008aff8a723e */ /* 0x000fe200000000ff */
[----:B------:R-:W-:Y:S01]  /*9800*/  @P5 STG.E.U16 desc[UR36][R4.64+0x1c2], R137 ;  /* 0x0001c28904005986 */ /* 0x000fe2000c101524 */
[----:B------:R-:W-:-:S02]  /*9810*/  ISETP.GT.AND P5, PT, R0, RZ, P4 ;  /* 0x000000ff0000720c */ /* 0x000fc400027a4270 */
[----:B------:R-:W-:Y:S01]  /*9820*/  F2FP.F16.F32.PACK_AB R139, RZ, R139 ;  /* 0x0000008bff8b723e */ /* 0x000fe200000000ff */
[----:B------:R-:W-:Y:S01]  /*9830*/  @P1 STG.E.U16 desc[UR36][R6.64+0x1c0], R138 ;  /* 0x0001c08a06001986 */ /* 0x000fe2000c101524 */
[----:B------:R-:W-:Y:S02]  /*9840*/  F2FP.F16.F32.PACK_AB R140, RZ, R140 ;  /* 0x0000008cff8c723e */ /* 0x000fe400000000ff */
[C---:B------:R-:W-:Y:S01]  /*9850*/  ISETP.GT.AND P3, PT, R0.reuse, RZ, P0 ;  /* 0x000000ff0000720c */ /* 0x040fe20000764270 */
[----:B------:R-:W-:Y:S01]  /*9860*/  @P2 STG.E.U16 desc[UR36][R6.64+0x1c2], R139 ;  /* 0x0001c28b06002986 */ /* 0x000fe2000c101524 */
[C---:B------:R-:W-:Y:S02]  /*9870*/  ISETP.GT.AND P4, PT, R0.reuse, 0x8, P4 ;  /* 0x000000080000780c */ /* 0x040fe40002784270 */
[----:B------:R-:W-:Y:S02]  /*9880*/  F2FP.F16.F32.PACK_AB R141, RZ, R141 ;  /* 0x0000008dff8d723e */ /* 0x000fe400000000ff */
[----:B------:R-:W-:Y:S01]  /*9890*/  F2FP.F16.F32.PACK_AB R142, RZ, R142 ;  /* 0x0000008eff8e723e */ /* 0x000fe200000000ff */
[----:B------:R-:W-:Y:S01]  /*98a0*/  @P5 STG.E.U16 desc[UR36][R4.64+0x1d0], R140 ;  /* 0x0001d08c04005986 */ /* 0x000fe2000c101524 */
[----:B------:R-:W-:-:S02]  /*98b0*/  ISETP.GT.AND P5, PT, R0, 0x8, P0 ;  /* 0x000000080000780c */ /* 0x000fc400007a4270 */
[----:B------:R-:W-:Y:S02]  /*98c0*/  F2FP.F16.F32.PACK_AB R143, RZ, R143 ;  /* 0x0000008fff8f723e */ /* 0x000fe400000000ff */
[C---:B------:R-:W-:Y:S01]  /*98d0*/  ISETP.GT.AND P0, PT, R3.reuse, 0xf1, PT ;  /* 0x000000f10300780c */ /* 0x040fe20003f04270 */
[----:B------:R-:W-:Y:S01]  /*98e0*/  @P3 STG.E.U16 desc[UR36][R4.64+0x1d2], R141 ;  /* 0x0001d28d04003986 */ /* 0x000fe2000c101524 */
[----:B------:R-:W-:Y:S02]  /*98f0*/  ISETP.GT.AND P3, PT, R3, 0xf0, PT ;  /* 0x000000f00300780c */ /* 0x000fe40003f64270 */
[----:B------:R-:W-:Y:S01]  /*9900*/  F2FP.F16.F32.PACK_AB R144, RZ, R144 ;  /* 0x00000090ff90723e */ /* 0x000fe200000000ff */
[----:B------:R-:W-:Y:S01]  /*9910*/  @P4 STG.E.U16 desc[UR36][R6.64+0x1d0], R142 ;  /* 0x0001d08e06004986 */ /* 0x000fe2000c101524 */
[C---:B------:R-:W-:Y:S02]  /*9920*/  ISETP.GT.AND P4, PT, R0.reuse, RZ, P3 ;  /* 0x000000ff0000720c */ /* 0x040fe40001f84270 */
[----:B------:R-:W-:Y:S01]  /*9930*/  F2FP.F16.F32.PACK_AB R145, RZ, R145 ;  /* 0x00000091ff91723e */ /* 0x000fe200000000ff */
[----:B------:R-:W-:Y:S01]  /*9940*/  @P5 STG.E.U16 desc[UR36][R6.64+0x1d2], R143 ;  /* 0x0001d28f06005986 */ /* 0x000fe2000c101524 */
[----:B------:R-:W-:-:S02]  /*9950*/  ISETP.GT.AND P5, PT, R0, RZ, P0 ;  /* 0x000000ff0000720c */ /* 0x000fc400007a4270 */
[C---:B------:R-:W-:Y:S02]  /*9960*/  ISETP.GT.AND P2, PT, R3.reuse, 0xf8, PT ;  /* 0x000000f80300780c */ /* 0x040fe40003f44270 */
[----:B------:R-:W-:Y:S02]  /*9970*/  ISETP.GT.AND P1, PT, R3, 0xf9, PT ;  /* 0x000000f90300780c */ /* 0x000fe40003f24270 */
[C---:B------:R-:W-:Y:S02]  /*9980*/  ISETP.GT.AND P3, PT, R0.reuse, 0x8, P3 ;  /* 0x000000080000780c */ /* 0x040fe40001f64270 */
[C---:B------:R-:W-:Y:S01]  /*9990*/  ISETP.GT.AND P0, PT, R0.reuse, 0x8, P0 ;  /* 0x000000080000780c */ /* 0x040fe20000704270 */
[----:B------:R-:W-:Y:S01]  /*99a0*/  @P4 STG.E.U16 desc[UR36][R4.64+0x1e0], R144 ;  /* 0x0001e09004004986 */ /* 0x000fe2000c101524 */
[C---:B------:R-:W-:Y:S02]  /*99b0*/  ISETP.GT.AND P4, PT, R0.reuse, RZ, P1 ;  /* 0x000000ff0000720c */ /* 0x040fe40000f84270 */
[----:B------:R-:W-:Y:S01]  /*99c0*/  F2FP.F16.F32.PACK_AB R146, RZ, R146 ;  /* 0x00000092ff92723e */ /* 0x000fe200000000ff */
[----:B------:R-:W-:Y:S01]  /*99d0*/  @P5 STG.E.U16 desc[UR36][R4.64+0x1e2], R145 ;  /* 0x0001e29104005986 */ /* 0x000fe2000c101524 */
[----:B------:R-:W-:-:S02]  /*99e0*/  ISETP.GT.AND P5, PT, R0, RZ, P2 ;  /* 0x000000ff0000720c */ /* 0x000fc400017a4270 */
[C---:B------:R-:W-:Y:S02]  /*99f0*/  ISETP.GT.AND P2, PT, R0.reuse, 0x8, P2 ;  /* 0x000000080000780c */ /* 0x040fe40001744270 */
[----:B------:R-:W-:Y:S01]  /*9a00*/  F2FP.F16.F32.PACK_AB R147, RZ, R147 ;  /* 0x00000093ff93723e */ /* 0x000fe200000000ff */
[----:B------:R-:W-:Y:S01]  /*9a10*/  @P3 STG.E.U16 desc[UR36][R6.64+0x1e0], R146 ;  /* 0x0001e09206003986 */ /* 0x000fe2000c101524 */
[----:B------:R-:W-:Y:S02]  /*9a20*/  ISETP.GT.AND P1, PT, R0, 0x8, P1 ;  /* 0x000000080000780c */ /* 0x000fe40000f24270 */
[----:B------:R-:W-:Y:S01]  /*9a30*/  F2FP.F16.F32.PACK_AB R148, RZ, R148 ;  /* 0x00000094ff94723e */ /* 0x000fe200000000ff */
[----:B------:R-:W-:Y:S01]  /*9a40*/  @P0 STG.E.U16 desc[UR36][R6.64+0x1e2], R147 ;  /* 0x0001e29306000986 */ /* 0x000fe2000c101524 */
[----:B------:R-:W-:Y:S02]  /*9a50*/  F2FP.F16.F32.PACK_AB R149, RZ, R149 ;  /* 0x00000095ff95723e */ /* 0x000fe400000000ff */
[----:B------:R-:W-:Y:S01]  /*9a60*/  F2FP.F16.F32.PACK_AB R150, RZ, R150 ;  /* 0x00000096ff96723e */ /* 0x000fe200000000ff */
[----:B------:R-:W-:Y:S01]  /*9a70*/  @P5 STG.E.U16 desc[UR36][R4.64+0x1f0], R148 ;  /* 0x0001f09404005986 */ /* 0x000fe2000c101524 */
[----:B------:R-:W-:-:S03]  /*9a80*/  F2FP.F16.F32.PACK_AB R151, RZ, R151 ;  /* 0x00000097ff97723e */ /* 0x000fc600000000ff */
[----:B------:R0:W-:Y:S02]  /*9a90*/  @P4 STG.E.U16 desc[UR36][R4.64+0x1f2], R149 ;  /* 0x0001f29504004986 */ /* 0x0001e4000c101524 */
[----:B0-----:R-:W-:Y:S02]  /*9aa0*/  @P2 IMAD.MOV.U32 R4, RZ, RZ, R6 ;  /* 0x000000ffff042224 */ /* 0x001fe400078e0006 */
[----:B------:R-:W-:-:S05]  /*9ab0*/  @P2 IMAD.MOV.U32 R5, RZ, RZ, R7 ;  /* 0x000000ffff052224 */ /* 0x000fca00078e0007 */
[----:B------:R0:W-:Y:S04]  /*9ac0*/  @P2 STG.E.U16 desc[UR36][R4.64+0x1f0], R150 ;  /* 0x0001f09604002986 */ /* 0x0001e8000c101524 */
[----:B------:R0:W-:Y:S02]  /*9ad0*/  @P1 STG.E.U16 desc[UR36][R6.64+0x1f2], R151 ;  /* 0x0001f29706001986 */ /* 0x0001e4000c101524 */
.L_x_289:
[----:B------:R-:W-:Y:S05]  /*9ae0*/  BSYNC B0 ;  /* 0x0000000000007941 */ /* 0x000fea0003800000 */
.L_x_35:
[----:B------:R-:W-:Y:S01]  /*9af0*/  ULDC UR4, c[0x0][0xc] ;  /* 0x0000030000047ab9 */ /* 0x000fe20000000800 */
[----:B------:R-:W-:Y:S01]  /*9b00*/  ULDC UR5, c[0x0][0x10] ;  /* 0x0000040000057ab9 */ /* 0x000fe20000000800 */
[----:B0-----:R-:W0:Y:S01]  /*9b10*/  LDC R3, c[0x0][0x14] ;  /* 0x00000500ff037b82 */ /* 0x001e220000000800 */
[----:B------:R-:W-:Y:S01]  /*9b20*/  UIMAD.WIDE.U32 UR4, UR4, UR5, URZ ;  /* 0x00000005040472a5 */ /* 0x000fe2000f8e003f */
[----:B------:R-:W-:Y:S01]  /*9b30*/  PRMT R0, RZ, 0x7610, R0 ;  /* 0x00007610ff007816 */ /* 0x000fe20000000000 */
[----:B------:R-:W-:Y:S02]  /*9b40*/  IMAD.MOV.U32 R153, RZ, RZ, -0x1 ;  /* 0xffffffffff997424 */ /* 0x000fe400078e00ff */
[----:B------:R-:W-:Y:S02]  /*9b50*/  IMAD.MOV.U32 R23, RZ, RZ, -0x1 ;  /* 0xffffffffff177424 */ /* 0x000fe400078e00ff */
[----:B0-----:R-:W-:-:S04]  /*9b60*/  IMAD.WIDE.U32 R16, R3, UR4, R16 ;  /* 0x0000000403107c25 */ /* 0x001fc8000f8e0010 */
[----:B------:R-:W-:Y:S01]  /*9b70*/  IMAD R3, R3, UR5, RZ ;  /* 0x0000000503037c24 */ /* 0x000fe2000f8e02ff */
[----:B------:R-:W-:Y:S02]  /*9b80*/  ULDC.64 UR4, c[0x0][0x650] ;  /* 0x0001940000047ab9 */ /* 0x000fe40000000a00 */
[----:B------:R-:W-:Y:S01]  /*9b90*/  ISETP.GE.U32.AND P0, PT, R16, UR4, PT ;  /* 0x0000000410007c0c */ /* 0x000fe2000bf06070 */
[----:B------:R-:W-:-:S05]  /*9ba0*/  IMAD.IADD R17, R17, 0x1, R3 ;  /* 0x0000000111117824 */ /* 0x000fca00078e0203 */
[----:B------:R-:W-:-:S13]  /*9bb0*/  ISETP.GE.U32.AND.EX P0, PT, R17, UR5, PT, P0 ;  /* 0x0000000511007c0c */ /* 0x000fda000bf06100 */
[----:B------:R-:W-:Y:S05]  /*9bc0*/  @P0 BRA `(.L_x_290) ;  /* 0x0000000400640947 */ /* 0x000fea0003800000 */
[----:B------:R-:W0:Y:S01]  /*9bd0*/  S2R R12, SR_CTAID.X ;  /* 0x00000000000c7919 */ /* 0x000e220000002500 */
[----:B------:R-:W0:Y:S01]  /*9be0*/  LDC.64 R10, c[0x0][0x628] ;  /* 0x00018a00ff0a7b82 */ /* 0x000e220000000a00 */
[----:B------:R-:W-:Y:S01]  /*9bf0*/  ULDC UR4, c[0x0][0x150] ;  /* 0x0000540000047ab9 */ /* 0x000fe20000000800 */
[----:B-1234-:R-:W-:Y:S01]  /*9c00*/  IMAD.MOV.U32 R8, RZ, RZ, R16 ;  /* 0x000000ffff087224 */ /* 0x01efe200078e0010 */
[----:B-----5:R-:W1:Y:S01]  /*9c10*/  S2R R24, SR_CTAID.Y ;  /* 0x0000000000187919 */ /* 0x020e620000002600 */
[----:B------:R-:W-:-:S04]  /*9c20*/  IMAD.MOV.U32 R9, RZ, RZ, R17 ;  /* 0x000000ffff097224 */ /* 0x000fc800078e0011 */
[----:B------:R-:W2:Y:S08]  /*9c30*/  LDC R21, c[0x0][0x144] ;  /* 0x00005100ff157b82 */ /* 0x000eb00000000800 */
[----:B------:R-:W3:Y:S08]  /*9c40*/  LDC R0, c[0x0][0x630] ;  /* 0x00018c00ff007b82 */ /* 0x000ef00000000800 */
[----:B------:R-:W4:Y:S01]  /*9c50*/  LDC.64 R14, c[0x0][0x620] ;  /* 0x00018800ff0e7b82 */ /* 0x000f220000000a00 */
[----:B0-----:R-:W-:-:S04]  /*9c60*/  ISETP.NE.U32.AND P0, PT, R10, RZ, PT ;  /* 0x000000ff0a00720c */ /* 0x001fc80003f05070 */
[----:B------:R-:W-:Y:S02]  /*9c70*/  ISETP.NE.AND.EX P0, PT, R11, RZ, PT, P0 ;  /* 0x000000ff0b00720c */ /* 0x000fe40003f05300 */
[----:B------:R-:W-:-:S05]  /*9c80*/  I2FP.F32.U32 R3, R12 ;  /* 0x0000000c00037245 */ /* 0x000fca0000201000 */
[----:B------:R-:W-:-:S04]  /*9c90*/  FMUL R3, R3, UR4 ;  /* 0x0000000403037c20 */ /* 0x000fc80008400000 */
[----:B------:R0:W0:Y:S02]  /*9ca0*/  F2I.U32.TRUNC.NTZ R20, R3 ;  /* 0x0000000300147305 */ /* 0x000024000020f000 */
[----:B-123--:R-:W-:Y:S05]  /*9cb0*/  @!P0 BRA `(.L_x_291) ;  /* 0x0000000000288947 */ /* 0x00efea0003800000 */
[----:B0-----:R-:W0:Y:S02]  /*9cc0*/  LDC R3, c[0x0][0x634] ;  /* 0x00018d00ff037b82 */ /* 0x001e240000000800 */
        /* <DEDUP_REMOVED lines=9> */
.L_x_291:
[----:B------:R-:W1:Y:S01]  /*9d60*/  LDC.64 R28, c[0x0][0x640] ;  /* 0x00019000ff1c7b82 */ /* 0x000e620000000a00 */
[-CC-:B------:R-:W-:Y:S01]  /*9d70*/  SHF.R.U64 R23, R8, R0.reuse, R9.reuse ;  /* 0x0000000008177219 */ /* 0x180fe20000001209 */
[----:B0-----:R-:W-:Y:S01]  /*9d80*/  IMAD.MOV R20, RZ, RZ, -R20 ;  /* 0x000000ffff147224 */ /* 0x001fe200078e0a14 */
[----:B------:R-:W-:Y:S01]  /*9d90*/  SHF.R.U32.HI R0, RZ, R0, R9 ;  /* 0x00000000ff007219 */ /* 0x000fe20000011609 */
[----:B------:R-:W-:Y:S01]  /*9da0*/  ULDC UR4, c[0x0][0x154] ;  /* 0x0000550000047ab9 */ /* 0x000fe20000000800 */
[----:B------:R-:W-:Y:S01]  /*9db0*/  IADD3 R3, P0, RZ, -R23, RZ ;  /* 0x80000017ff037210 */ /* 0x000fe20007f1e0ff */
[----:B------:R-:W-:Y:S02]  /*9dc0*/  IMAD R21, R21, R20, R12 ;  /* 0x0000001415157224 */ /* 0x000fe400078e020c */
[----:B------:R-:W0:Y:S01]  /*9dd0*/  LDC R6, c[0x0][0x618] ;  /* 0x00018600ff067b82 */ /* 0x000e220000000800 */
[----:B------:R-:W-:Y:S02]  /*9de0*/  IMAD.MOV.U32 R7, RZ, RZ, 0x1 ;  /* 0x00000001ff077424 */ /* 0x000fe400078e00ff */
[----:B------:R-:W-:-:S04]  /*9df0*/  IMAD.X R5, RZ, RZ, ~R0, P0 ;  /* 0x000000ffff057224 */ /* 0x000fc800000e0e00 */
[-C--:B----4-:R-:W-:Y:S01]  /*9e00*/  IMAD R0, R5, R14.reuse, RZ ;  /* 0x0000000e05007224 */ /* 0x090fe200078e02ff */
[----:B------:R-:W2:Y:S01]  /*9e10*/  LDC R8, c[0x0][0x608] ;  /* 0x00018200ff087b82 */ /* 0x000ea20000000800 */
[----:B------:R-:W-:-:S04]  /*9e20*/  IMAD.WIDE.U32 R4, R3, R14, R16 ;  /* 0x0000000e03047225 */ /* 0x000fc800078e0010 */
[----:B------:R-:W-:Y:S01]  /*9e30*/  IMAD R3, R3, R15, R0 ;  /* 0x0000000f03037224 */ /* 0x000fe200078e0200 */
[----:B------:R-:W-:Y:S02]  /*9e40*/  I2FP.F32.U32 R0, R24 ;  /* 0x0000001800007245 */ /* 0x000fe40000201000 */
[----:B------:R-:W3:Y:S01]  /*9e50*/  LDC R26, c[0x0][0x658] ;  /* 0x00019600ff1a7b82 */ /* 0x000ee20000000800 */
[----:B------:R-:W-:Y:S01]  /*9e60*/  IMAD.IADD R3, R5, 0x1, R3 ;  /* 0x0000000105037824 */ /* 0x000fe200078e0203 */
[----:B-1----:R-:W-:Y:S01]  /*9e70*/  ISETP.NE.U32.AND P0, PT, R28, RZ, PT ;  /* 0x000000ff1c00720c */ /* 0x002fe20003f05070 */
[----:B------:R-:W-:Y:S01]  /*9e80*/  FMUL R0, R0, UR4 ;  /* 0x0000000400007c20 */ /* 0x000fe20008400000 */
[----:B------:R-:W-:Y:S02]  /*9e90*/  IMAD.MOV.U32 R5, RZ, RZ, -0x1 ;  /* 0xffffffffff057424 */ /* 0x000fe400078e00ff */
[----:B------:R-:W-:Y:S01]  /*9ea0*/  ISETP.NE.AND.EX P0, PT, R29, RZ, PT, P0 ;  /* 0x000000ff1d00720c */ /* 0x000fe20003f05300 */
[----:B------:R1:W4:Y:S01]  /*9eb0*/  F2I.U32.TRUNC.NTZ R13, R0 ;  /* 0x00000000000d7305 */ /* 0x000322000020f000 */
[----:B------:R-:W1:Y:S01]  /*9ec0*/  LDC R15, c[0x0][0x148] ;  /* 0x00005200ff0f7b82 */ /* 0x000e620000000800 */
[----:B0-----:R-:W-:-:S02]  /*9ed0*/  SHF.R.U64 R12, R4, R6, R3 ;  /* 0x00000006040c7219 */ /* 0x001fc40000001203 */
[----:B------:R-:W-:-:S05]  /*9ee0*/  SHF.R.U32.HI R3, RZ, R6, R3 ;  /* 0x00000006ff037219 */ /* 0x000fca0000011603 */
[----:B------:R-:W0:Y:S01]  /*9ef0*/  LDC R20, c[0x0][0x600] ;  /* 0x00018000ff147b82 */ /* 0x000e220000000800 */
[-CC-:B--2---:R-:W-:Y:S02]  /*9f00*/  SHF.R.U64 R10, R12, R8.reuse, R3.reuse ;  /* 0x000000080c0a7219 */ /* 0x184fe40000001203 */
[----:B------:R-:W-:-:S05]  /*9f10*/  SHF.R.U32.HI R3, RZ, R8, R3 ;  /* 0x00000008ff037219 */ /* 0x000fca0000011603 */
[----:B------:R-:W2:Y:S01]  /*9f20*/  LDC R27, c[0x0][0x648] ;  /* 0x00019200ff1b7b82 */ /* 0x000ea20000000800 */
[-C--:B---3--:R-:W-:Y:S02]  /*9f30*/  SHF.L.U32 R4, R5, R26.reuse, RZ ;  /* 0x0000001a05047219 */ /* 0x088fe400000006ff */
[--C-:B------:R-:W-:Y:S02]  /*9f40*/  SHF.R.U64 R14, R10, R26, R3.reuse ;  /* 0x0000001a0a0e7219 */ /* 0x100fe40000001203 */
[----:B------:R-:W-:Y:S02]  /*9f50*/  LOP3.LUT R25, RZ, R4, RZ, 0x33, !PT ;  /* 0x00000004ff197212 */ /* 0x000fe400078e33ff */
[-C--:B------:R-:W-:Y:S01]  /*9f60*/  SHF.R.U32.HI R5, RZ, R26.reuse, R3 ;  /* 0x0000001aff057219 */ /* 0x080fe20000011603 */
[----:B------:R-:W3:Y:S01]  /*9f70*/  LDC R30, c[0x0][0x638] ;  /* 0x00018e00ff1e7b82 */ /* 0x000ee20000000800 */
[----:B------:R-:W-:Y:S01]  /*9f80*/  SHF.L.U32 R154, R7, R26, RZ ;  /* 0x0000001a079a7219 */ /* 0x000fe200000006ff */
[----:B------:R-:W-:-:S06]  /*9f90*/  IMAD.MOV.U32 R4, RZ, RZ, R14 ;  /* 0x000000ffff047224 */ /* 0x000fcc00078e000e */
[----:B------:R-:W0:Y:S01]  /*9fa0*/  LDC R31, c[0x0][0x610] ;  /* 0x00018400ff1f7b82 */ /* 0x000e220000000800 */
[----:B----4-:R-:W-:Y:S05]  /*9fb0*/  @!P0 BRA `(.L_x_292) ;  /* 0x0000000000288947 */ /* 0x010fea0003800000 */
        /* <DEDUP_REMOVED lines=10> */
.L_x_292:
[----:B------:R-:W-:Y:S01]  /*a060*/  ISETP.NE.AND P0, PT, R2, 0x1, PT ;  /* 0x000000010200780c */ /* 0x000fe20003f05270 */
[----:B0-----:R-:W-:Y:S01]  /*a070*/  VIADD R7, R20, 0xffffffff ;  /* 0xffffffff14077836 */ /* 0x001fe20000000000 */
[----:B-12---:R-:W-:Y:S01]  /*a080*/  SHF.R.U64 R0, R4, R27, R5 ;  /* 0x0000001b04007219 */ /* 0x006fe20000001205 */
[----:B------:R-:W-:Y:S01]  /*a090*/  IMAD.MOV R13, RZ, RZ, -R13 ;  /* 0x000000ffff0d7224 */ /* 0x000fe200078e0a0d */
[----:B------:R-:W-:Y:S01]  /*a0a0*/  LOP3.LUT R5, R10, R25, RZ, 0xc0, !PT ;  /* 0x000000190a057212 */ /* 0x000fe200078ec0ff */
[----:B------:R-:W-:Y:S02]  /*a0b0*/  IMAD.MOV.U32 R4, RZ, RZ, 0x1 ;  /* 0x00000001ff047424 */ /* 0x000fe400078e00ff */
[----:B------:R-:W-:Y:S02]  /*a0c0*/  IMAD.MOV R3, RZ, RZ, -R0 ;  /* 0x000000ffff037224 */ /* 0x000fe400078e0a00 */
[----:B------:R-:W-:Y:S01]  /*a0d0*/  IMAD R154, R154, R0, R5 ;  /* 0x000000009a9a7224 */ /* 0x000fe200078e0205 */
[----:B------:R-:W-:Y:S01]  /*a0e0*/  LOP3.LUT R5, R12, R7, RZ, 0xc0, !PT ;  /* 0x000000070c057212 */ /* 0x000fe200078ec0ff */
[----:B---3--:R-:W-:-:S02]  /*a0f0*/  IMAD R0, R3, R30, R14 ;  /* 0x0000001e03007224 */ /* 0x008fc400078e020e */
[----:B------:R-:W-:Y:S02]  /*a100*/  @P0 IMAD R21, R15, R13, R24 ;  /* 0x0000000d0f150224 */ /* 0x000fe400078e0218 */
[----:B------:R-:W-:Y:S01]  /*a110*/  IMAD R3, R0, R20, R5 ;  /* 0x0000001400037224 */ /* 0x000fe200078e0205 */
[----:B------:R-:W-:Y:S01]  /*a120*/  PRMT R0, R4, 0x7610, R0 ;  /* 0x0000761004007816 */ /* 0x000fe20000000000 */
[----:B------:R-:W-:-:S05]  /*a130*/  IMAD R154, R154, R31, R21 ;  /* 0x0000001f9a9a7224 */ /* 0x000fca00078e0215 */
[----:B------:R-:W-:Y:S02]  /*a140*/  SEL R153, R3, R154, !P0 ;  /* 0x0000009a03997207 */ /* 0x000fe40004000000 */
[----:B------:R-:W-:-:S07]  /*a150*/  SEL R154, R154, R3, !P0 ;  /* 0x000000039a9a7207 */ /* 0x000fce0004000000 */
.L_x_290:
[----:B------:R-:W-:-:S13]  /*a160*/  LOP3.LUT P0, RZ, R0, 0xff, RZ, 0xc0, !PT ;  /* 0x000000ff00ff7812 */ /* 0x000fda000780c0ff */
[----:B------:R-:W-:Y:S05]  /*a170*/  @P0 BRA `(.L_x_293) ;  /* 0xffffff7000540947 */ /* 0x000fea000383ffff */
[----:B------:R-:W-:Y:S05]  /*a180*/  EXIT ;  /* 0x000000000000794d */ /* 0x000fea0003800000 */
.L_x_8:
[----:B0-----:R-:W-:Y:S01]  /*a190*/  ULDC.64 UR4, c[0x0][0x650] ;  /* 0x0001940000047ab9 */ /* 0x001fe20000000a00 */
        /* <DEDUP_REMOVED lines=25> */
.L_x_295:
[----:B------:R-:W0:Y:S01]  /*a330*/  LDC.64 R28, c[0x0][0x640] ;  /* 0x00019000ff1c7b82 */ /* 0x000e220000000a00 */
[-CC-:B------:R-:W-:Y:S01]  /*a340*/  SHF.R.U64 R22, R12, R6.reuse, R13.reuse ;  /* 0x000000060c167219 */ /* 0x180fe2000000120d */
[----:B------:R-:W-:Y:S01]  /*a350*/  IMAD.MOV.U32 R30, RZ, RZ, 0x1 ;  /* 0x00000001ff1e7424 */ /* 0x000fe200078e00ff */
[----:B------:R-:W-:Y:S02]  /*a360*/  SHF.R.U32.HI R6, RZ, R6, R13 ;  /* 0x00000006ff067219 */ /* 0x000fe4000001160d */
        /* <DEDUP_REMOVED lines=8> */
[----:B------:R-:W-:Y:S01]  /*a3f0*/  IMAD.IADD R9, R9, 0x1, R11 ;  /* 0x0000000109097824 */ /* 0x000fe200078e020b */
[----:B0-----:R-:W-:-:S04]  /*a400*/  ISETP.NE.U32.AND P0, PT, R28, RZ, PT ;  /* 0x000000ff1c00720c */ /* 0x001fc80003f05070 */
[----:B------:R-:W-:Y:S02]  /*a410*/  ISETP.NE.AND.EX P0, PT, R29, RZ, PT, P0 ;  /* 0x000000ff1d00720c */ /* 0x000fe40003f05300 */
[----:B------:R-:W0:Y:S01]  /*a420*/  LDC R20, c[0x0][0x600] ;  /* 0x00018000ff147b82 */ /* 0x000e220000000800 */
[-CC-:B-1----:R-:W-:Y:S01]  /*a430*/  SHF.R.U64 R14, R8, R10.reuse, R9.reuse ;  /* 0x0000000a080e7219 */ /* 0x182fe20000001209 */
[----:B------:R-:W-:Y:S01]  /*a440*/  IMAD.MOV.U32 R8, RZ, RZ, -0x1 ;  /* 0xffffffffff087424 */ /* 0x000fe200078e00ff */
[----:B------:R-:W-:-:S05]  /*a450*/  SHF.R.U32.HI R9, RZ, R10, R9 ;  /* 0x0000000aff097219 */ /* 0x000fca0000011609 */
[----:B------:R-:W1:Y:S01]  /*a460*/  LDC R24, c[0x0][0x648] ;  /* 0x00019200ff187b82 */ /* 0x000e620000000800 */
[-CC-:B--2---:R-:W-:Y:S02]  /*a470*/  SHF.R.U64 R23, R14, R12.reuse, R9.reuse ;  /* 0x0000000c0e177219 */ /* 0x184fe40000001209 */
[----:B------:R-:W-:-:S05]  /*a480*/  SHF.R.U32.HI R6, RZ, R12, R9 ;  /* 0x0000000cff067219 */ /* 0x000fca0000011609 */
[----:B------:R-:W2:Y:S01]  /*a490*/  LDC R26, c[0x0][0x638] ;  /* 0x00018e00ff1a7b82 */ /* 0x000ea20000000800 */
[-C--:B---3--:R-:W-:Y:S02]  /*a4a0*/  SHF.L.U32 R8, R8, R27.reuse, RZ ;  /* 0x0000001b08087219 */ /* 0x088fe400000006ff */
[-CC-:B------:R-:W-:Y:S02]  /*a4b0*/  SHF.R.U64 R25, R23, R27.reuse, R6.reuse ;  /* 0x0000001b17197219 */ /* 0x180fe40000001206 */
[----:B------:R-:W-:Y:S02]  /*a4c0*/  LOP3.LUT R32, RZ, R8, RZ, 0x33, !PT ;  /* 0x00000008ff207212 */ /* 0x000fe400078e33ff */
[----:B------:R-:W-:Y:S01]  /*a4d0*/  SHF.R.U32.HI R9, RZ, R27, R6 ;  /* 0x0000001bff097219 */ /* 0x000fe20000011606 */
[----:B------:R-:W3:Y:S01]  /*a4e0*/  LDC R31, c[0x0][0x610] ;  /* 0x00018400ff1f7b82 */ /* 0x000ee20000000800 */
[----:B------:R-:W-:Y:S01]  /*a4f0*/  IMAD.MOV.U32 R8, RZ, RZ, R25 ;  /* 0x000000ffff087224 */ /* 0x000fe200078e0019 */
[----:B------:R-:W-:Y:S06]  /*a500*/  @!P0 BRA `(.L_x_296) ;  /* 0x0000000000288947 */ /* 0x000fec0003800000 */
        /* <DEDUP_REMOVED lines=10> */
.L_x_296:
[----:B------:R-:W-:Y:S01]  /*a5b0*/  ISETP.NE.AND P0, PT, R2, 0x1, PT ;  /* 0x000000010200780c */ /* 0x000fe20003f05270 */
[----:B------:R-:W-:Y:S01]  /*a5c0*/  IMAD.MOV.U32 R13, RZ, RZ, R22 ;  /* 0x000000ffff0d7224 */ /* 0x000fe200078e0016 */
[----:B-1----:R-:W-:Y:S01]  /*a5d0*/  SHF.R.U64 R6, R8, R24, R9 ;  /* 0x0000001808067219 */ /* 0x002fe20000001209 */
[----:B0-----:R-:W-:Y:S01]  /*a5e0*/  VIADD R9, R20, 0xffffffff ;  /* 0xffffffff14097836 */ /* 0x001fe20000000000 */
[----:B------:R-:W-:Y:S02]  /*a5f0*/  SHF.L.U32 R30, R30, R27, RZ ;  /* 0x0000001b1e1e7219 */ /* 0x000fe400000006ff */
[----:B------:R-:W-:Y:S01]  /*a600*/  LOP3.LUT R5, R23, R32, RZ, 0xc0, !PT ;  /* 0x0000002017057212 */ /* 0x000fe200078ec0ff */
[----:B------:R-:W-:-:S04]  /*a610*/  IMAD.MOV R8, RZ, RZ, -R6 ;  /* 0x000000ffff087224 */ /* 0x000fc800078e0a06 */
[----:B------:R-:W-:Y:S01]  /*a620*/  IMAD R6, R30, R6, R5 ;  /* 0x000000061e067224 */ /* 0x000fe200078e0205 */
[----:B------:R-:W-:Y:S01]  /*a630*/  LOP3.LUT R5, R14, R9, RZ, 0xc0, !PT ;  /* 0x000000090e057212 */ /* 0x000fe200078ec0ff */
[----:B------:R-:W-:Y:S02]  /*a640*/  @P0 IMAD R3, R7, R21, R4 ;  /* 0x0000001507030224 */ /* 0x000fe400078e0204 */
[----:B--2---:R-:W-:Y:S02]  /*a650*/  IMAD R4, R8, R26, R25 ;  /* 0x0000001a08047224 */ /* 0x004fe400078e0219 */
[----:B---3--:R-:W-:Y:S02]  /*a660*/  IMAD R3, R6, R31, R3 ;  /* 0x0000001f06037224 */ /* 0x008fe400078e0203 */
[----:B------:R-:W-:Y:S02]  /*a670*/  IMAD R4, R4, R20, R5 ;  /* 0x0000001404047224 */ /* 0x000fe400078e0205 */
[----:B------:R-:W-:-:S03]  /*a680*/  IMAD.MOV.U32 R6, RZ, RZ, 0x1 ;  /* 0x00000001ff067424 */ /* 0x000fc600078e00ff */
[----:B------:R-:W-:Y:S02]  /*a690*/  SEL R20, R4, R3, !P0 ;  /* 0x0000000304147207 */ /* 0x000fe40004000000 */
[----:B------:R-:W-:-:S07]  /*a6a0*/  SEL R11, R3, R4, !P0 ;  /* 0x00000004030b7207 */ /* 0x000fce0004000000 */
.L_x_294:
[----:B------:R-:W-:-:S08]  /*a6b0*/  NOP ;  /* 0x0000000000007918 */ /* 0x000fd00000000000 */
[----:B------:R-:W0:-:S00]  /*a6c0*/  USETMAXREG.DEALLOC.CTAPOOL 0x28 ;  /* 0x00000028000079c8 */ /* 0x000e0000080e0500 */
[----:B0-----:R-:W-:-:S13]  /*a6d0*/  ISETP.NE.AND P0, PT, R0, RZ, PT ;  /* 0x000000ff0000720c */ /* 0x001fda0003f05270 */
[----:B------:R-:W-:Y:S05]  /*a6e0*/  @P0 EXIT ;  /* 0x000000000000094d */ /* 0x000fea0003800000 */
[----:B------:R-:W-:Y:S01]  /*a6f0*/  LOP3.LUT P0, RZ, R6, 0xff, RZ, 0xc0, !PT ;  /* 0x000000ff06ff7812 */ /* 0x000fe2000780c0ff */
[----:B------:R-:W-:Y:S02]  /*a700*/  IMAD.MOV.U32 R0, RZ, RZ, 0x1 ;  /* 0x00000001ff007424 */ /* 0x000fe400078e00ff */
[----:B------:R-:W-:-:S10]  /*a710*/  IMAD.MOV.U32 R12, RZ, RZ, RZ ;  /* 0x000000ffff0c7224 */ /* 0x000fd400078e00ff */
[----:B------:R-:W-:Y:S05]  /*a720*/  @!P0 BRA `(.L_x_297) ;  /* 0x0000000c007c8947 */ /* 0x000fea0003800000 */
[----:B------:R-:W0:Y:S01]  /*a730*/  LDC R0, c[0x0][0x28c] ;  /* 0x0000a300ff007b82 */ /* 0x000e220000000800 */
[----:B------:R-:W-:Y:S01]  /*a740*/  ULDC UR5, c[0x0][0x658] ;  /* 0x0001960000057ab9 */ /* 0x000fe20000000800 */
[----:B------:R-:W-:Y:S01]  /*a750*/  UMOV UR11, 0xffffffff ;  /* 0xffffffff000b7882 */ /* 0x000fe20000000000 */
[----:B------:R-:W-:Y:S01]  /*a760*/  UMOV UR15, 0x1 ;  /* 0x00000001000f7882 */ /* 0x000fe20000000000 */
[----:B------:R-:W-:Y:S01]  /*a770*/  USHF.L.U32 UR11, UR11, UR5, URZ ;  /* 0x000000050b0b7299 */ /* 0x000fe2000800063f */
[----:B------:R-:W-:Y:S01]  /*a780*/  BSSY B0, `(.L_x_297) ;  /* 0x00000d9000007945 */ /* 0x000fe20003800000 */
[----:B------:R-:W-:Y:S01]  /*a790*/  ULDC UR9, c[0x0][0xc] ;  /* 0x0000030000097ab9 */ /* 0x000fe20000000800 */
[----:B------:R-:W-:Y:S01]  /*a7a0*/  ULDC UR14, c[0x0][0x10] ;  /* 0x00000400000e7ab9 */ /* 0x000fe20000000800 */
[----:B------:R-:W1:Y:S01]  /*a7b0*/  S2UR UR8, SR_CgaCtaId ;  /* 0x00000000000879c3 */ /* 0x000e620000008800 */
[----:B------:R-:W-:Y:S01]  /*a7c0*/  ULOP3.LUT UR13, URZ, UR11, URZ, 0x33, !UPT ;  /* 0x0000000b3f0d7292 */ /* 0x000fe2000f8e333f */
[----:B------:R-:W-:Y:S01]  /*a7d0*/  IMAD.MOV.U32 R10, RZ, RZ, 0x1 ;  /* 0x00000001ff0a7424 */ /* 0x000fe200078e00ff */
[----:B------:R-:W-:Y:S01]  /*a7e0*/  LOP3.LUT R9, R19, 0x2, RZ, 0xfc, !PT ;  /* 0x0000000213097812 */ /* 0x000fe200078efcff */
[----:B------:R-:W-:Y:S01]  /*a7f0*/  IMAD.MOV.U32 R12, RZ, RZ, RZ ;  /* 0x000000ffff0c7224 */ /* 0x000fe200078e00ff */
[----:B------:R-:W-:Y:S01]  /*a800*/  ULDC UR4, c[0x0][0x600] ;  /* 0x0001800000047ab9 */ /* 0x000fe20000000800 */
[----:B------:R-:W-:Y:S01]  /*a810*/  UMOV UR18, 0x5 ;  /* 0x0000000500127882 */ /* 0x000fe20000000000 */
[----:B------:R-:W-:-:S02]  /*a820*/  UIADD3 UR4, UR4, -0x1, URZ ;  /* 0xffffffff04047890 */ /* 0x000fc4000fffe03f */
[----:B------:R-:W-:Y:S01]  /*a830*/  USHF.L.U32 UR5, UR15, UR5, URZ ;  /* 0x000000050f057299 */ /* 0x000fe2000800063f */
[----:B------:R-:W-:Y:S01]  /*a840*/  ULDC.64 UR28, c[0x0][0x198] ;  /* 0x00006600001c7ab9 */ /* 0x000fe20000000a00 */
[----:B0-----:R-:W-:-:S05]  /*a850*/  VIADD R0, R0, 0x1f ;  /* 0x0000001f00007836 */ /* 0x001fca0000000000 */
[----:B------:R-:W-:Y:S01]  /*a860*/  SHF.R.S32.HI R3, RZ, 0x1f, R0 ;  /* 0x0000001fff037819 */ /* 0x000fe20000011400 */
[----:B-1----:R-:W-:-:S03]  /*a870*/  ULOP3.LUT UR10, UR8, 0x1, URZ, 0xc0, !UPT ;  /* 0x00000001080a7892 */ /* 0x002fc6000f8ec03f */
[----:B------:R-:W-:Y:S01]  /*a880*/  LEA.HI R3, R3, R0, RZ, 0x5 ;  /* 0x0000000003037211 */ /* 0x000fe200078f28ff */
[----:B------:R-:W-:Y:S01]  /*a890*/  USHF.R.U32.HI UR25, URZ, 0x1, UR8 ;  /* 0x000000013f197899 */ /* 0x000fe20008011608 */
[----:B------:R-:W-:Y:S01]  /*a8a0*/  IMAD.MOV.U32 R0, RZ, RZ, 0x1 ;  /* 0x00000001ff007424 */ /* 0x000fe200078e00ff */
[----:B------:R-:W-:Y:S01]  /*a8b0*/  USHF.L.U32 UR6, UR8, 0x7, URZ ;  /* 0x0000000708067899 */ /* 0x000fe2000800063f */
[----:B------:R-:W-:Y:S01]  /*a8c0*/  SHF.R.S32.HI R3, RZ, 0x5, R3 ;  /* 0x00000005ff037819 */ /* 0x000fe20000011403 */
[----:B------:R-:W-:Y:S02]  /*a8d0*/  USHF.L.U32 UR7, UR8, 0xc, URZ ;  /* 0x0000000c08077899 */ /* 0x000fe4000800063f */
[----:B------:R-:W-:Y:S02]  /*a8e0*/  ULOP3.LUT UR8, UR8, 0xfffffffe, URZ, 0xc0, !UPT ;  /* 0xfffffffe08087892 */ /* 0x000fe4000f8ec03f */
[----:B------:R-:W-:Y:S01]  /*a8f0*/  UISETP.GT.U32.AND UP0, UPT, UR10, 0xffff, UPT ;  /* 0x0000ffff0a00788c */ /* 0x000fe2000bf04070 */
[----:B------:R-:W-:Y:S01]  /*a900*/  VIADD R8, R3, 0x1 ;  /* 0x0000000103087836 */ /* 0x000fe20000000000 */
[----:B------:R-:W-:-:S02]  /*a910*/  USHF.L.U32 UR11, UR15, UR8, URZ ;  /* 0x000000080f0b7299 */ /* 0x000fc4000800063f */
[----:B------:R-:W-:Y:S02]  /*a920*/  ULOP3.LUT UR12, UR8, 0x1, URZ, 0xfc, !UPT ;  /* 0x00000001080c7892 */ /* 0x000fe4000f8efc3f */
[----:B------:R-:W-:Y:S02]  /*a930*/  UIMAD.WIDE.U32 UR8, UR9, UR14, URZ ;  /* 0x0000000e090872a5 */ /* 0x000fe4000f8e003f */
[----:B------:R-:W-:Y:S01]  /*a940*/  USEL UR10, UR10, 0xffff, !UP0 ;  /* 0x0000ffff0a0a7887 */ /* 0x000fe2000c000000 */
[----:B------:R-:W-:Y:S01]  /*a950*/  ULDC UR14, c[0x0][0x14] ;  /* 0x00000500000e7ab9 */ /* 0x000fe20000000800 */
[----:B------:R-:W-:Y:S02]  /*a960*/  USHF.L.U32 UR12, UR15, UR12, URZ ;  /* 0x0000000c0f0c7299 */ /* 0x000fe4000800063f */
[----:B------:R-:W-:Y:S02]  /*a970*/  UIMAD.WIDE.U32 UR26, UR8, UR14, URZ ;  /* 0x0000000e081a72a5 */ /* 0x000fe4000f8e003f */
[----:B------:R-:W-:-:S02]  /*a980*/  UIMAD UR21, UR9, UR14, URZ ;  /* 0x0000000e091572a4 */ /* 0x000fc4000f8e023f */
[----:B------:R-:W-:Y:S02]  /*a990*/  ULOP3.LUT UR10, UR10, 0xffff, URZ, 0xc0, !UPT ;  /* 0x0000ffff0a0a7892 */ /* 0x000fe4000f8ec03f */
[----:B------:R-:W-:Y:S02]  /*a9a0*/  ULOP3.LUT UR6, UR6, 0x80, URZ, 0xc0, !UPT ;  /* 0x0000008006067892 */ /* 0x000fe4000f8ec03f */
[----:B------:R-:W-:Y:S02]  /*a9b0*/  ULOP3.LUT UR7, UR7, 0x1000, URZ, 0xc0, !UPT ;  /* 0x0000100007077892 */ /* 0x000fe4000f8ec03f */
[----:B------:R-:W-:Y:S02]  /*a9c0*/  ULOP3.LUT UR19, UR11, UR12, URZ, 0xfc, !UPT ;  /* 0x0000000c0b137292 */ /* 0x000fe4000f8efc3f */
[----:B------:R-:W-:Y:S02]  /*a9d0*/  UIADD3 UR21, UR27, UR21, URZ ;  /* 0x000000151b157290 */ /* 0x000fe4000fffe03f */
[----:B------:R-:W-:-:S12]  /*a9e0*/  USHF.L.U32 UR18, UR18, UR10, URZ ;  /* 0x0000000a12127299 */ /* 0x000fd8000800063f */
.L_x_308:
[----:B------:R-:W-:-:S03]  /*a9f0*/  UMOV UR8, 0xffffffff ;  /* 0xffffffff00087882 */ /* 0x000fc60000000000 */
[----:B------:R-:W-:Y:S05]  /*aa00*/  BRA.DIV UR8, `(.L_x_298) ;  /* 0x0000001208607947 */ /* 0x000fea000b800000 */
[----:B------:R-:W-:-:S13]  /*aa10*/  ELECT P6, URZ, PT ;  /* 0x00000000003f782f */ /* 0x000fda00038c0000 */
.L_x_324:
[----:B------:R-:W0:Y:S01]  /*aa20*/  LDC R4, c[0x0][0x28c] ;  /* 0x0000a300ff047b82 */ /* 0x000e220000000800 */
[----:B------:R-:W-:Y:S01]  /*aa30*/  BSSY B1, `(.L_x_299) ;  /* 0x000003c000017945 */ /* 0x000fe20003800000 */
[----:B0-----:R-:W-:-:S13]  /*aa40*/  ISETP.LT.OR P6, PT, R4, 0x1, !P6 ;  /* 0x000000010400780c */ /* 0x001fda00077c1670 */
[----:B------:R-:W-:Y:S05]  /*aa50*/  @P6 BRA `(.L_x_300) ;  /* 0x0000000000e46947 */ /* 0x000fea0003800000 */
[----:B------:R-:W-:Y:S01]  /*aa60*/  LEA R11, R11, UR25, 0x1 ;  /* 0x000000190b0b7c11 */ /* 0x000fe2000f8e08ff */
[----:B------:R-:W-:Y:S01]  /*aa70*/  IMAD.MOV.U32 R21, RZ, RZ, RZ ;  /* 0x000000ffff157224 */ /* 0x000fe200078e00ff */
[----:B------:R-:W-:Y:S01]  /*aa80*/  LEA R20, R20, UR6, 0x8 ;  /* 0x0000000614147c11 */ /* 0x000fe2000f8e40ff */
[----:B------:R-:W-:Y:S02]  /*aa90*/  IMAD.MOV.U32 R4, RZ, RZ, R8 ;  /* 0x000000ffff047224 */ /* 0x000fe400078e0008 */
[----:B------:R-:W-:Y:S02]  /*aaa0*/  IMAD.MOV.U32 R5, RZ, RZ, R0 ;  /* 0x000000ffff057224 */ /* 0x000fe400078e0000 */
[----:B------:R-:W-:Y:S02]  /*aab0*/  IMAD.MOV.U32 R6, RZ, RZ, R12 ;  /* 0x000000ffff067224 */ /* 0x000fe400078e000c */
[----:B------:R-:W-:-:S07]  /*aac0*/  IMAD.SHL.U32 R15, R11, 0x40, RZ ;  /* 0x000000400b0f7824 */ /* 0x000fce00078e00ff */
.L_x_303:
[----:B------:R-:W0:Y:S01]  /*aad0*/  S2R R14, SR_CgaCtaId ;  /* 0x00000000000e7919 */ /* 0x000e220000008800 */
[----:B------:R-:W-:Y:S02]  /*aae0*/  MOV R7, 0x400 ;  /* 0x0000040000077802 */ /* 0x000fe40000000f00 */
[----:B------:R-:W-:-:S13]  /*aaf0*/  LOP3.LUT P1, RZ, R18, 0x7f, RZ, 0xc0, !PT ;  /* 0x0000007f12ff7812 */ /* 0x000fda000782c0ff */
[----:B------:R-:W1:Y:S01]  /*ab00*/  @!P1 LDC R11, c[0x0][0x500] ;  /* 0x00014000ff0b9b82 */ /* 0x000e620000000800 */
[----:B0-----:R-:W-:Y:S02]  /*ab10*/  LEA R22, R14, R7, 0x18 ;  /* 0x000000070e167211 */ /* 0x001fe400078ec0ff */
[----:B------:R-:W-:-:S03]  /*ab20*/  SHF.L.U32 R7, R5, 0x1f, RZ ;  /* 0x0000001f05077819 */ /* 0x000fc600000006ff */
[----:B------:R-:W-:-:S04]  /*ab30*/  IMAD R14, R6, 0x8, R22 ;  /* 0x00000008060e7824 */ /* 0x000fc800078e0216 */
[----:B------:R-:W0:Y:S02]  /*ab40*/  SYNCS.PHASECHK.TRANS64.TRYWAIT P0, [R14+URZ+0x48], R7 ;  /* 0x000048070e0075a7 */ /* 0x000e24000800017f */
[----:B01----:R-:W-:Y:S05]  /*ab50*/  @!P0 BRA `(.L_x_301) ;  /* 0x00000010002c8947 */ /* 0x003fea0003800000 */
.L_x_325:
[----:B0-----:R-:W-:Y:S01]  /*ab60*/  PRMT R7, R9, 0x9910, RZ ;  /* 0x0000991009077816 */ /* 0x001fe200000000ff */
[----:B------:R0:W-:Y:S03]  /*ab70*/  @!P1 SYNCS.ARRIVE.TRANS64 RZ, [R14+URZ], R11 ;  /* 0x0000000b0eff99a7 */ /* 0x0001e6000800003f */
[----:B------:R-:W-:-:S13]  /*ab80*/  ISETP.NE.AND P0, PT, R7, 0x2, PT ;  /* 0x000000020700780c */ /* 0x000fda0003f05270 */
[----:B0-----:R-:W-:Y:S05]  /*ab90*/  @P0 BRA `(.L_x_302) ;  /* 0x0000000000040947 */ /* 0x001fea0003800000 */
[----:B------:R-:W-:Y:S01]  /*aba0*/  BPT.TRAP 0x1 ;  /* 0x000000040000795c */ /* 0x000fe20000300000 */
.L_x_302:
[----:B------:R-:W-:Y:S01]  /*abb0*/  LEA R7, R6, UR25, 0x1 ;  /* 0x0000001906077c11 */ /* 0x000fe2000f8e08ff */
[----:B------:R-:W-:Y:S01]  /*abc0*/  VIADD R4, R4, 0xffffffff ;  /* 0xffffffff04047836 */ /* 0x000fe20000000000 */
[----:B------:R-:W-:Y:S01]  /*abd0*/  R2UR UR23, R15 ;  /* 0x000000000f1772ca */ /* 0x000fe200000e0000 */
[----:B------:R-:W-:Y:S01]  /*abe0*/  UIADD3 UR14, UP0, UR28, 0xf0, URZ ;  /* 0x000000f01c0e7890 */ /* 0x000fe2000ff1e03f */
[----:B------:R-:W-:Y:S01]  /*abf0*/  R2UR UR9, R14 ;  /* 0x000000000e0972ca */ /* 0x000fe200000e0000 */
[----:B------:R-:W-:Y:S01]  /*ac00*/  IMAD.SHL.U32 R7, R7, 0x800, RZ ;  /* 0x0000080007077824 */ /* 0x000fe200078e00ff */
[----:B------:R-:W-:Y:S01]  /*ac10*/  R2UR UR10, R21 ;  /* 0x00000000150a72ca */ /* 0x000fe200000e0000 */
[----:B------:R-:W-:Y:S01]  /*ac20*/  UIADD3 UR32, UP1, UR28, 0x1f0, URZ ;  /* 0x000001f01c207890 */ /* 0x000fe2000ff3e03f */
[----:B------:R-:W-:Y:S01]  /*ac30*/  R2UR UR12, R13 ;  /* 0x000000000d0c72ca */ /* 0x000fe200000e0000 */
[--C-:B------:R-:W-:Y:S01]  /*ac40*/  IMAD R11, R7, 0x2, R22.reuse ;  /* 0x00000002070b7824 */ /* 0x100fe200078e0216 */
[----:B------:R-:W-:Y:S01]  /*ac50*/  LEA R7, R6, UR7, 0xd ;  /* 0x0000000706077c11 */ /* 0x000fe2000f8e68ff */
[----:B------:R-:W-:Y:S01]  /*ac60*/  UIADD3.X UR15, URZ, UR29, URZ, UP0, !UPT ;  /* 0x0000001d3f0f7290 */ /* 0x000fe200087fe43f */
[----:B------:R-:W-:Y:S01]  /*ac70*/  R2UR UR24, R20 ;  /* 0x00000000141872ca */ /* 0x000fe200000e0000 */
[----:B------:R-:W-:Y:S01]  /*ac80*/  UPRMT UR20, URZ, 0x5410, UR18 ;  /* 0x000054103f147896 */ /* 0x000fe20008000012 */
[----:B------:R-:W-:Y:S01]  /*ac90*/  R2UR UR8, R11 ;  /* 0x000000000b0872ca */ /* 0x000fe200000e0000 */
[----:B------:R-:W-:Y:S01]  /*aca0*/  IMAD R7, R7, 0x2, R22 ;  /* 0x0000000207077824 */ /* 0x000fe200078e0216 */
[----:B------:R-:W-:Y:S01]  /*acb0*/  ISETP.GT.AND P1, PT, R4, 0x1, PT ;  /* 0x000000010400780c */ /* 0x000fe20003f24270 */
[----:B------:R-:W-:Y:S01]  /*acc0*/  VIADD R6, R6, 0x1 ;  /* 0x0000000106067836 */ /* 0x000fe20000000000 */
[----:B------:R-:W-:Y:S01]  /*acd0*/  UPRMT UR30, URZ, 0x5410, UR19 ;  /* 0x000054103f1e7896 */ /* 0x000fe20008000013 */
[----:B------:R-:W-:Y:S01]  /*ace0*/  VIADD R21, R21, 0x20 ;  /* 0x0000002015157836 */ /* 0x000fe20000000000 */
[----:B------:R-:W-:Y:S01]  /*acf0*/  R2UR UR11, R7 ;  /* 0x00000000070b72ca */ /* 0x000fe200000e0000 */
[----:B------:R-:W-:Y:S01]  /*ad00*/  UIADD3.X UR33, URZ, UR29, URZ, UP1, !UPT ;  /* 0x0000001d3f217290 */ /* 0x000fe20008ffe43f */
[----:B------:R-:W-:Y:S01]  /*ad10*/  ISETP.NE.AND P0, PT, R6, 0x9, PT ;  /* 0x000000090600780c */ /* 0x000fe20003f05270 */
[----:B------:R-:W-:Y:S01]  /*ad20*/  UMOV UR16, 0x0 ;  /* 0x0000000000107882 */ /* 0x000fe20000000000 */
[----:B------:R-:W-:-:S02]  /*ad30*/  UMOV UR17, 0x10000000 ;  /* 0x1000000000117882 */ /* 0x000fc40000000000 */
[----:B------:R-:W-:Y:S01]  /*ad40*/  SEL R14, RZ, 0x1, P0 ;  /* 0x00000001ff0e7807 */ /* 0x000fe20000000000 */
[----:B------:R-:W-:Y:S01]  /*ad50*/  UIADD3 UR8, UR8, 0x180, URZ ;  /* 0x0000018008087890 */ /* 0x000fe2000fffe03f */
[----:B------:R-:W-:Y:S02]  /*ad60*/  SEL R6, R6, RZ, P0 ;  /* 0x000000ff06067207 */ /* 0x000fe40000000000 */
[----:B------:R-:W-:-:S03]  /*ad70*/  LOP3.LUT R5, R5, R14, RZ, 0x3c, !PT ;  /* 0x0000000e05057212 */ /* 0x000fc600078e3cff */
[----:B------:R-:W-:-:S03]  /*ad80*/  UIADD3 UR22, UR11, 0x12180, URZ ;  /* 0x000121800b167890 */ /* 0x000fc6000fffe03f */
[----:B------:R-:W-:Y:S02]  /*ad90*/  UMOV UR11, UR23 ;  /* 0x00000017000b7c82 */ /* 0x000fe40008000000 */
[----:B------:R0:W-:Y:S02]  /*ada0*/  UTMALDG.3D.MULTICAST [UR8], [UR14], UR20, desc[UR16] ;  /* 0x000010080e0073b4 */ /* 0x0001e40008011814 */
[----:B0-----:R-:W-:Y:S01]  /*adb0*/  UMOV UR8, UR22 ;  /* 0x0000001600087c82 */ /* 0x001fe20008000000 */
[----:B------:R-:W-:Y:S02]  /*adc0*/  UMOV UR11, UR24 ;  /* 0x00000018000b7c82 */ /* 0x000fe40008000000 */
[----:B------:R0:W-:Y:S02]  /*add0*/  UTMALDG.3D.MULTICAST [UR8], [UR32], UR30, desc[UR16] ;  /* 0x00001008200073b4 */ /* 0x0001e4000801181e */
[----:B0-----:R-:W-:Y:S05]  /*ade0*/  @P1 BRA `(.L_x_303) ;  /* 0xfffffffc00381947 */ /* 0x001fea000383ffff */
.L_x_300:
[----:B------:R-:W-:Y:S05]  /*adf0*/  BSYNC B1 ;  /* 0x0000000000017941 */ /* 0x000fea0003800000 */
.L_x_299:
[----:B------:R-:W-:Y:S01]  /*ae00*/  LOP3.LUT P1, RZ, R10, 0xff, RZ, 0xc0, !PT ;  /* 0x000000ff0aff7812 */ /* 0x000fe2000782c0ff */
[C---:B------:R-:W-:Y:S01]  /*ae10*/  IMAD.IADD R12, R3.reuse, 0x1, R12 ;  /* 0x00000001030c7824 */ /* 0x040fe200078e020c */
[----:B------:R-:W-:Y:S01]  /*ae20*/  ULDC.64 UR8, c[0x0][0x650] ;  /* 0x0001940000087ab9 */ /* 0x000fe20000000a00 */
[C---:B------:R-:W-:Y:S01]  /*ae30*/  ISETP.GE.U32.AND P2, PT, R3.reuse, 0x9, PT ;  /* 0x000000090300780c */ /* 0x040fe20003f46070 */
[----:B------:R-:W-:Y:S01]  /*ae40*/  BSSY B1, `(.L_x_304) ;  /* 0x000006a000017945 */ /* 0x000fe20003800000 */
[----:B------:R-:W-:Y:S01]  /*ae50*/  IMAD.MOV.U32 R11, RZ, RZ, -0x1 ;  /* 0xffffffffff0b7424 */ /* 0x000fe200078e00ff */
[----:B------:R-:W-:Y:S01]  /*ae60*/  ISETP.GT.U32.AND P0, PT, R12, 0x8, PT ;  /* 0x000000080c00780c */ /* 0x000fe20003f04070 */
[----:B------:R-:W-:Y:S01]  /*ae70*/  IMAD.MOV.U32 R20, RZ, RZ, -0x1 ;  /* 0xffffffffff147424 */ /* 0x000fe200078e00ff */
[----:B------:R-:W-:Y:S01]  /*ae80*/  PRMT R10, RZ, 0x7610, R10 ;  /* 0x00007610ff0a7816 */ /* 0x000fe2000000000a */
[----:B------:R-:W-:Y:S01]  /*ae90*/  IMAD.MOV.U32 R13, RZ, RZ, -0x1 ;  /* 0xffffffffff0d7424 */ /* 0x000fe200078e00ff */
[----:B------:R-:W-:-:S03]  /*aea0*/  ISETP.LT.U32.AND P0, PT, R3, 0x9, P0 ;  /* 0x000000090300780c */ /* 0x000fc60000701070 */
[----:B------:R-:W0:Y:S01]  /*aeb0*/  @P1 S2R R5, SR_CgaCtaId ;  /* 0x0000000000051919 */ /* 0x000e220000008800 */
[----:B------:R-:W-:-:S04]  /*aec0*/  @P1 MOV R4, 0x400 ;  /* 0x0000040000041802 */ /* 0x000fc80000000f00 */
[----:B0-----:R-:W-:Y:S01]  /*aed0*/  @P1 LEA R6, R5, R4, 0x18 ;  /* 0x0000000405061211 */ /* 0x001fe200078ec0ff */
[----:B------:R-:W-:-:S03]  /*aee0*/  IMAD.WIDE.U32 R4, R12, 0x38e38e39, RZ ;  /* 0x38e38e390c047825 */ /* 0x000fc600078e00ff */
[----:B------:R0:W-:Y:S01]  /*aef0*/  @P1 SYNCS.ARRIVE.TRANS64.A1T0 RZ, [R6+URZ+0xa8], RZ ;  /* 0x0000a8ff06ff19a7 */ /* 0x0001e2000810003f */
[----:B------:R-:W-:Y:S02]  /*af00*/  IADD3 R16, P1, R16, UR26, RZ ;  /* 0x0000001a10107c10 */ /* 0x000fe4000ff3e0ff */
[----:B------:R-:W-:Y:S02]  /*af10*/  SHF.R.U32.HI R7, RZ, 0x1, R5 ;  /* 0x00000001ff077819 */ /* 0x000fe40000011605 */
[----:B------:R-:W-:Y:S02]  /*af20*/  SEL R5, RZ, 0x1, !P0 ;  /* 0x00000001ff057807 */ /* 0x000fe40004000000 */
[----:B------:R-:W-:Y:S01]  /*af30*/  IADD3.X R17, R17, UR21, RZ, P1, !PT ;  /* 0x0000001511117c10 */ /* 0x000fe20008ffe4ff */
[----:B------:R-:W-:Y:S01]  /*af40*/  IMAD R12, R7, -0x9, R12 ;  /* 0xfffffff7070c7824 */ /* 0x000fe200078e020c */
[----:B------:R-:W-:Y:S02]  /*af50*/  ISETP.GE.U32.AND P0, PT, R16, UR8, PT ;  /* 0x0000000810007c0c */ /* 0x000fe4000bf06070 */
[----:B------:R-:W-:-:S02]  /*af60*/  LOP3.LUT R0, R0, R5, RZ, 0x3c, !PT ;  /* 0x0000000500007212 */ /* 0x000fc400078e3cff */
[----:B------:R-:W-:Y:S02]  /*af70*/  ISETP.GE.U32.AND.EX P0, PT, R17, UR9, PT, P0 ;  /* 0x0000000911007c0c */ /* 0x000fe4000bf06100 */
[----:B------:R-:W-:Y:S02]  /*af80*/  @P2 LOP3.LUT R0, R0, 0x1, R7, 0x78, !PT ;  /* 0x0000000100002812 */ /* 0x000fe400078e7807 */
[----:B------:R-:W-:-:S09]  /*af90*/  PRMT R4, RZ, 0x7610, R4 ;  /* 0x00007610ff047816 */ /* 0x000fd20000000004 */
[----:B0-----:R-:W-:Y:S05]  /*afa0*/  @P0 BRA `(.L_x_305) ;  /* 0x00000004004c0947 */ /* 0x001fea0003800000 */
[----:B------:R-:W0:Y:S01]  /*afb0*/  S2R R14, SR_CTAID.X ;  /* 0x00000000000e7919 */ /* 0x000e220000002500 */
[----:B------:R-:W-:Y:S01]  /*afc0*/  ULDC.64 UR8, c[0x0][0x628] ;  /* 0x00018a0000087ab9 */ /* 0x000fe20000000a00 */
[----:B------:R-:W1:Y:S01]  /*afd0*/  LDC R15, c[0x0][0x144] ;  /* 0x00005100ff0f7b82 */ /* 0x000e620000000800 */
[----:B------:R-:W-:Y:S01]  /*afe0*/  ISETP.NE.U32.AND P0, PT, RZ, UR8, PT ;  /* 0x00000008ff007c0c */ /* 0x000fe2000bf05070 */
[----:B------:R-:W2:Y:S01]  /*aff0*/  S2R R11, SR_CTAID.Y ;  /* 0x00000000000b7919 */ /* 0x000ea20000002600 */
[----:B------:R-:W-:Y:S01]  /*b000*/  ULDC UR10, c[0x0][0x150] ;  /* 0x00005400000a7ab9 */ /* 0x000fe20000000800 */
[----:B------:R-:W-:Y:S01]  /*b010*/  ULDC UR11, c[0x0][0x630] ;  /* 0x00018c00000b7ab9 */ /* 0x000fe20000000800 */
[----:B------:R-:W-:Y:S01]  /*b020*/  ISETP.NE.AND.EX P0, PT, RZ, UR9, PT, P0 ;  /* 0x00000009ff007c0c */ /* 0x000fe2000bf05300 */
[----:B------:R-:W-:Y:S01]  /*b030*/  IMAD.MOV.U32 R4, RZ, RZ, R16 ;  /* 0x000000ffff047224 */ /* 0x000fe200078e0010 */
[----:B0-----:R-:W-:-:S05]  /*b040*/  I2FP.F32.U32 R5, R14 ;  /* 0x0000000e00057245 */ /* 0x001fca0000201000 */
[----:B------:R-:W-:Y:S01]  /*b050*/  FMUL R20, R5, UR10 ;  /* 0x0000000a05147c20 */ /* 0x000fe20008400000 */
[----:B------:R-:W-:-:S05]  /*b060*/  IMAD.MOV.U32 R5, RZ, RZ, R17 ;  /* 0x000000ffff057224 */ /* 0x000fca00078e0011 */
[----:B--2---:R-:W-:Y:S05]  /*b070*/  @!P0 BRA `(.L_x_306) ;  /* 0x0000000000288947 */ /* 0x004fea0003800000 */
[----:B------:R-:W-:Y:S02]  /*b080*/  ULDC UR10, c[0x0][0x634] ;  /* 0x00018d00000a7ab9 */ /* 0x000fe40000000800 */
[----:B------:R-:W-:-:S05]  /*b090*/  IADD3 R5, P0, R16, UR10, RZ ;  /* 0x0000000a10057c10 */ /* 0x000fca000ff1e0ff */
[----:B------:R-:W-:-:S04]  /*b0a0*/  IMAD.X R13, RZ, RZ, R17, P0 ;  /* 0x000000ffff0d7224 */ /* 0x000fc800000e0611 */
[----:B------:R-:W-:-:S04]  /*b0b0*/  IMAD.WIDE.U32 R6, R13, UR8, RZ ;  /* 0x000000080d067c25 */ /* 0x000fc8000f8e00ff */
[----:B------:R-:W-:-:S04]  /*b0c0*/  IMAD.WIDE.U32 R6, P0, R5, UR9, R6 ;  /* 0x0000000905067c25 */ /* 0x000fc8000f800006 */
[----:B------:R-:W-:-:S04]  /*b0d0*/  IMAD.WIDE.U32 R4, R5, UR8, RZ ;  /* 0x0000000805047c25 */ /* 0x000fc8000f8e00ff */
[----:B------:R-:W-:Y:S01]  /*b0e0*/  IMAD.MOV.U32 R4, RZ, RZ, R7 ;  /* 0x000000ffff047224 */ /* 0x000fe200078e0007 */
[----:B------:R-:W-:Y:S01]  /*b0f0*/  IADD3 RZ, P1, R5, R6, RZ ;  /* 0x0000000605ff7210 */ /* 0x000fe20007f3e0ff */
[----:B------:R-:W-:-:S04]  /*b100*/  IMAD.X R5, RZ, RZ, RZ, P0 ;  /* 0x000000ffff057224 */ /* 0x000fc800000e06ff */
[----:B------:R-:W-:-:S08]  /*b110*/  IMAD.WIDE.U32.X R4, R13, UR9, R4, P1 ;  /* 0x000000090d047c25 */ /* 0x000fd000088e0404 */
.L_x_306:
[--C-:B------:R-:W-:Y:S01]  /*b120*/  SHF.R.U64 R13, R4, UR11, R5.reuse ;  /* 0x0000000b040d7c19 */ /* 0x100fe20008001205 */
[----:B------:R-:W0:Y:S01]  /*b130*/  F2I.U32.TRUNC.NTZ R20, R20 ;  /* 0x0000001400147305 */ /* 0x000e22000020f000 */
[----:B------:R-:W-:Y:S01]  /*b140*/  SHF.R.U32.HI R4, RZ, UR11, R5 ;  /* 0x0000000bff047c19 */ /* 0x000fe20008011605 */
[----:B------:R-:W-:Y:S01]  /*b150*/  ULDC.64 UR8, c[0x0][0x620] ;  /* 0x0001880000087ab9 */ /* 0x000fe20000000a00 */
[----:B------:R-:W-:Y:S01]  /*b160*/  IADD3 R7, P0, RZ, -R13, RZ ;  /* 0x8000000dff077210 */ /* 0x000fe20007f1e0ff */
[----:B------:R-:W-:Y:S01]  /*b170*/  ULDC.64 UR10, c[0x0][0x640] ;  /* 0x00019000000a7ab9 */ /* 0x000fe20000000a00 */
[----:B------:R-:W2:Y:S03]  /*b180*/  LDC R22, c[0x0][0x148] ;  /* 0x00005200ff167b82 */ /* 0x000ea60000000800 */
[----:B------:R-:W-:Y:S01]  /*b190*/  IMAD.X R4, RZ, RZ, ~R4, P0 ;  /* 0x000000ffff047224 */ /* 0x000fe200000e0e04 */
[----:B------:R-:W-:-:S03]  /*b1a0*/  ISETP.NE.U32.AND P0, PT, RZ, UR10, PT ;  /* 0x0000000aff007c0c */ /* 0x000fc6000bf05070 */
[----:B------:R-:W-:Y:S01]  /*b1b0*/  IMAD R6, R4, UR8, RZ ;  /* 0x0000000804067c24 */ /* 0x000fe2000f8e02ff */
[----:B------:R-:W-:Y:S01]  /*b1c0*/  ISETP.NE.AND.EX P0, PT, RZ, UR11, PT, P0 ;  /* 0x0000000bff007c0c */ /* 0x000fe2000bf05300 */
[----:B------:R-:W-:Y:S01]  /*b1d0*/  IMAD.WIDE.U32 R4, R7, UR8, R16 ;  /* 0x0000000807047c25 */ /* 0x000fe2000f8e0010 */
[----:B------:R-:W-:-:S03]  /*b1e0*/  ULDC UR8, c[0x0][0x618] ;  /* 0x0001860000087ab9 */ /* 0x000fc60000000800 */
[----:B------:R-:W-:Y:S01]  /*b1f0*/  IMAD R7, R7, UR9, R6 ;  /* 0x0000000907077c24 */ /* 0x000fe2000f8e0206 */
[----:B------:R-:W-:Y:S01]  /*b200*/  ULDC UR9, c[0x0][0x154] ;  /* 0x0000550000097ab9 */ /* 0x000fe20000000800 */
[----:B0-----:R-:W-:Y:S02]  /*b210*/  IMAD.MOV R6, RZ, RZ, -R20 ;  /* 0x000000ffff067224 */ /* 0x001fe400078e0a14 */
[----:B------:R-:W-:Y:S02]  /*b220*/  IMAD.IADD R5, R5, 0x1, R7 ;  /* 0x0000000105057824 */ /* 0x000fe400078e0207 */
[----:B-1----:R-:W-:Y:S01]  /*b230*/  IMAD R14, R15, R6, R14 ;  /* 0x000000060f0e7224 */ /* 0x002fe200078e020e */
[----:B------:R-:W-:Y:S02]  /*b240*/  I2FP.F32.U32 R6, R11 ;  /* 0x0000000b00067245 */ /* 0x000fe40000201000 */
[--C-:B------:R-:W-:Y:S02]  /*b250*/  SHF.R.U64 R15, R4, UR8, R5.reuse ;  /* 0x00000008040f7c19 */ /* 0x100fe40008001205 */
[----:B------:R-:W-:Y:S01]  /*b260*/  SHF.R.U32.HI R4, RZ, UR8, R5 ;  /* 0x00000008ff047c19 */ /* 0x000fe20008011605 */
[----:B------:R-:W-:Y:S01]  /*b270*/  FMUL R6, R6, UR9 ;  /* 0x0000000906067c20 */ /* 0x000fe20008400000 */
[----:B------:R-:W-:-:S02]  /*b280*/  ULDC UR8, c[0x0][0x608] ;  /* 0x0001820000087ab9 */ /* 0x000fc40000000800 */
[--C-:B------:R-:W-:Y:S01]  /*b290*/  SHF.R.U64 R21, R15, UR8, R4.reuse ;  /* 0x000000080f157c19 */ /* 0x100fe20008001204 */
[----:B------:R0:W1:Y:S01]  /*b2a0*/  F2I.U32.TRUNC.NTZ R24, R6 ;  /* 0x0000000600187305 */ /* 0x000062000020f000 */
[----:B------:R-:W-:Y:S01]  /*b2b0*/  SHF.R.U32.HI R4, RZ, UR8, R4 ;  /* 0x00000008ff047c19 */ /* 0x000fe20008011604 */
[----:B------:R-:W-:-:S03]  /*b2c0*/  ULDC UR8, c[0x0][0x658] ;  /* 0x0001960000087ab9 */ /* 0x000fc60000000800 */
[--C-:B------:R-:W-:Y:S02]  /*b2d0*/  SHF.R.U64 R20, R21, UR8, R4.reuse ;  /* 0x0000000815147c19 */ /* 0x100fe40008001204 */
[----:B------:R-:W-:-:S03]  /*b2e0*/  SHF.R.U32.HI R23, RZ, UR8, R4 ;  /* 0x00000008ff177c19 */ /* 0x000fc60008011604 */
[----:B------:R-:W-:Y:S02]  /*b2f0*/  IMAD.MOV.U32 R4, RZ, RZ, R20 ;  /* 0x000000ffff047224 */ /* 0x000fe400078e0014 */
[----:B------:R-:W-:Y:S01]  /*b300*/  IMAD.MOV.U32 R5, RZ, RZ, R23 ;  /* 0x000000ffff057224 */ /* 0x000fe200078e0017 */
[----:B0-----:R-:W-:Y:S06]  /*b310*/  @!P0 BRA `(.L_x_307) ;  /* 0x0000000000288947 */ /* 0x001fec0003800000 */
        /* <DEDUP_REMOVED lines=10> */
.L_x_307:
[----:B------:R-:W-:Y:S01]  /*b3c0*/  ISETP.NE.AND P0, PT, R2, 0x1, PT ;  /* 0x000000010200780c */ /* 0x000fe20003f05270 */
[----:B------:R-:W-:Y:S01]  /*b3d0*/  ULDC UR8, c[0x0][0x648] ;  /* 0x0001920000087ab9 */ /* 0x000fe20000000800 */
[----:B-1----:R-:W-:Y:S01]  /*b3e0*/  IMAD.MOV R24, RZ, RZ, -R24 ;  /* 0x000000ffff187224 */ /* 0x002fe200078e0a18 */
[----:B------:R-:W-:Y:S01]  /*b3f0*/  SHF.R.U64 R4, R4, UR8, R5 ;  /* 0x0000000804047c19 */ /* 0x000fe20008001205 */
[----:B------:R-:W-:Y:S01]  /*b400*/  ULDC UR8, c[0x0][0x638] ;  /* 0x00018e0000087ab9 */ /* 0x000fe20000000800 */
[----:B------:R-:W-:Y:S01]  /*b410*/  LOP3.LUT R21, R21, UR13, RZ, 0xc0, !PT ;  /* 0x0000000d15157c12 */ /* 0x000fe2000f8ec0ff */
[----:B------:R-:W-:Y:S02]  /*b420*/  ULDC UR9, c[0x0][0x610] ;  /* 0x0001840000097ab9 */ /* 0x000fe40000000800 */
[----:B------:R-:W-:Y:S02]  /*b430*/  IMAD.MOV R5, RZ, RZ, -R4 ;  /* 0x000000ffff057224 */ /* 0x000fe400078e0a04 */
[----:B------:R-:W-:-:S02]  /*b440*/  IMAD R21, R4, UR5, R21 ;  /* 0x0000000504157c24 */ /* 0x000fc4000f8e0215 */
[----:B------:R-:W-:Y:S01]  /*b450*/  IMAD R20, R5, UR8, R20 ;  /* 0x0000000805147c24 */ /* 0x000fe2000f8e0214 */
[----:B------:R-:W-:Y:S01]  /*b460*/  ULDC UR8, c[0x0][0x600] ;  /* 0x0001800000087ab9 */ /* 0x000fe20000000800 */
[----:B--2---:R-:W-:Y:S01]  /*b470*/  @P0 IMAD R14, R22, R24, R11 ;  /* 0x00000018160e0224 */ /* 0x004fe200078e020b */
[----:B------:R-:W-:Y:S01]  /*b480*/  LOP3.LUT R11, R15, UR4, RZ, 0xc0, !PT ;  /* 0x000000040f0b7c12 */ /* 0x000fe2000f8ec0ff */
[----:B------:R-:W-:Y:S02]  /*b490*/  IMAD.MOV.U32 R4, RZ, RZ, 0x1 ;  /* 0x00000001ff047424 */ /* 0x000fe400078e00ff */
[----:B------:R-:W-:Y:S02]  /*b4a0*/  IMAD R14, R21, UR9, R14 ;  /* 0x00000009150e7c24 */ /* 0x000fe4000f8e020e */
[----:B------:R-:W-:-:S05]  /*b4b0*/  IMAD R11, R20, UR8, R11 ;  /* 0x00000008140b7c24 */ /* 0x000fca000f8e020b */
[----:B------:R-:W-:Y:S02]  /*b4c0*/  SEL R20, R11, R14, !P0 ;  /* 0x0000000e0b147207 */ /* 0x000fe40004000000 */
[----:B------:R-:W-:-:S07]  /*b4d0*/  SEL R11, R14, R11, !P0 ;  /* 0x0000000b0e0b7207 */ /* 0x000fce0004000000 */
.L_x_305:
[----:B------:R-:W-:Y:S05]  /*b4e0*/  BSYNC B1 ;  /* 0x0000000000017941 */ /* 0x000fea0003800000 */
.L_x_304:
[----:B------:R-:W-:-:S13]  /*b4f0*/  LOP3.LUT P0, RZ, R4, 0xff, RZ, 0xc0, !PT ;  /* 0x000000ff04ff7812 */ /* 0x000fda000780c0ff */
[----:B------:R-:W-:Y:S05]  /*b500*/  @P0 BRA `(.L_x_308) ;  /* 0xfffffff400380947 */ /* 0x000fea000383ffff */
[----:B------:R-:W-:Y:S05]  /*b510*/  BSYNC B0 ;  /* 0x0000000000007941 */ /* 0x000fea0003800000 */
.L_x_297:
[----:B------:R-:W-:-:S03]  /*b520*/  UMOV UR8, 0xffffffff ;  /* 0xffffffff00087882 */ /* 0x000fc60000000000 */
[----:B------:R-:W-:Y:S05]  /*b530*/  BRA.DIV UR8, `(.L_x_309) ;  /* 0x0000000608c87947 */ /* 0x000fea000b800000 */
[----:B------:R-:W-:-:S13]  /*b540*/  ELECT P6, URZ, PT ;  /* 0x00000000003f782f */ /* 0x000fda00038c0000 */
.L_x_328:
[----:B------:R-:W-:Y:S04]  /*b550*/  BSSY B0, `(.L_x_310) ;  /* 0x0000058000007945 */ /* 0x000fe80003800000 */
[----:B------:R-:W-:Y:S05]  /*b560*/  @!P6 BRA `(.L_x_311) ;  /* 0x000000040058e947 */ /* 0x000fea0003800000 */
[----:B------:R-:W-:-:S04]  /*b570*/  LOP3.LUT R19, R19, 0x2, RZ, 0xfc, !PT ;  /* 0x0000000213137812 */ /* 0x000fc800078efcff */
[----:B------:R-:W-:-:S13]  /*b580*/  ISETP.NE.AND P0, PT, R19, 0x3, PT ;  /* 0x000000031300780c */ /* 0x000fda0003f05270 */
[----:B------:R-:W-:Y:S05]  /*b590*/  @!P0 BRA `(.L_x_312) ;  /* 0x0000000000048947 */ /* 0x000fea0003800000 */
[----:B------:R-:W-:Y:S01]  /*b5a0*/  BPT.TRAP 0x1 ;  /* 0x000000040000795c */ /* 0x000fe20000300000 */
.L_x_312:
[----:B------:R-:W0:Y:S01]  /*b5b0*/  S2R R3, SR_CgaCtaId ;  /* 0x0000000000037919 */ /* 0x000e220000008800 */
[----:B------:R-:W-:-:S04]  /*b5c0*/  MOV R2, 0x400 ;  /* 0x0000040000027802 */ /* 0x000fc80000000f00 */
[----:B0-----:R-:W-:Y:S02]  /*b5d0*/  LEA R3, R3, R2, 0x18 ;  /* 0x0000000203037211 */ /* 0x001fe400078ec0ff */
[----:B------:R-:W-:-:S03]  /*b5e0*/  SHF.L.U32 R2, R0, 0x1f, RZ ;  /* 0x0000001f00027819 */ /* 0x000fc600000006ff */
[----:B------:R-:W-:-:S04]  /*b5f0*/  VIADD R3, R3, 0x48 ;  /* 0x0000004803037836 */ /* 0x000fc80000000000 */
[C---:B------:R-:W-:Y:S02]  /*b600*/  IMAD R7, R12.reuse, 0x8, R3 ;  /* 0x000000080c077824 */ /* 0x040fe400078e0203 */
[----:B------:R-:W-:Y:S02]  /*b610*/  VIADD R12, R12, 0x1 ;  /* 0x000000010c0c7836 */ /* 0x000fe40000000000 */
[----:B------:R-:W0:Y:S03]  /*b620*/  SYNCS.PHASECHK.TRANS64.TRYWAIT P0, [R7+URZ], R2 ;  /* 0x00000002070075a7 */ /* 0x000e26000800017f */
[----:B------:R-:W-:-:S04]  /*b630*/  ISETP.NE.AND P1, PT, R12, 0x9, PT ;  /* 0x000000090c00780c */ /* 0x000fc80003f25270 */
[----:B------:R-:W-:Y:S02]  /*b640*/  SEL R5, RZ, 0x1, P1 ;  /* 0x00000001ff057807 */ /* 0x000fe40000800000 */
[----:B------:R-:W-:Y:S02]  /*b650*/  SEL R12, R12, RZ, P1 ;  /* 0x000000ff0c0c7207 */ /* 0x000fe40000800000 */
[----:B------:R-:W-:-:S03]  /*b660*/  LOP3.LUT R5, R0, R5, RZ, 0x3c, !PT ;  /* 0x0000000500057212 */ /* 0x000fc600078e3cff */
[----:B------:R-:W-:Y:S01]  /*b670*/  IMAD R9, R12, 0x8, R3 ;  /* 0x000000080c097824 */ /* 0x000fe200078e0203 */
[----:B------:R-:W-:Y:S01]  /*b680*/  SHF.L.U32 R4, R5, 0x1f, RZ ;  /* 0x0000001f05047819 */ /* 0x000fe200000006ff */
[----:B0-----:R-:W-:Y:S06]  /*b690*/  @!P0 BRA `(.L_x_313) ;  /* 0x0000000400908947 */ /* 0x001fec0003800000 */
.L_x_329:
[----:B------:R-:W1:Y:S01]  /*b6a0*/  SYNCS.PHASECHK.TRANS64.TRYWAIT P0, [R9+URZ], R4 ;  /* 0x00000004090075a7 */ /* 0x000e62000800017f */
[----:B------:R-:W-:-:S05]  /*b6b0*/  VIADD R0, R12, 0x1 ;  /* 0x000000010c007836 */ /* 0x000fca0000000000 */
[----:B------:R-:W-:-:S04]  /*b6c0*/  ISETP.NE.AND P1, PT, R0, 0x9, PT ;  /* 0x000000090000780c */ /* 0x000fc80003f25270 */
[----:B0-----:R-:W-:Y:S02]  /*b6d0*/  SEL R2, RZ, 0x1, P1 ;  /* 0x00000001ff027807 */ /* 0x001fe40000800000 */
[----:B------:R-:W-:Y:S02]  /*b6e0*/  SEL R0, R0, RZ, P1 ;  /* 0x000000ff00007207 */ /* 0x000fe40000800000 */
[----:B------:R-:W-:-:S03]  /*b6f0*/  LOP3.LUT R7, R5, R2, RZ, 0x3c, !PT ;  /* 0x0000000205077212 */ /* 0x000fc600078e3cff */
[----:B------:R-:W-:Y:S01]  /*b700*/  IMAD R6, R0, 0x8, R3 ;  /* 0x0000000800067824 */ /* 0x000fe200078e0203 */
[----:B------:R-:W-:Y:S01]  /*b710*/  SHF.L.U32 R5, R7, 0x1f, RZ ;  /* 0x0000001f07057819 */ /* 0x000fe200000006ff */
[----:B-1----:R-:W-:Y:S06]  /*b720*/  @!P0 BRA `(.L_x_314) ;  /* 0x0000000400808947 */ /* 0x002fec0003800000 */
.L_x_330:
[----:B------:R-:W1:Y:S01]  /*b730*/  SYNCS.PHASECHK.TRANS64.TRYWAIT P0, [R6+URZ], R5 ;  /* 0x00000005060075a7 */ /* 0x000e62000800017f */
[----:B------:R-:W-:-:S05]  /*b740*/  VIADD R0, R0, 0x1 ;  /* 0x0000000100007836 */ /* 0x000fca0000000000 */
[----:B------:R-:W-:-:S04]  /*b750*/  ISETP.NE.AND P1, PT, R0, 0x9, PT ;  /* 0x000000090000780c */ /* 0x000fc80003f25270 */
[----:B------:R-:W-:Y:S02]  /*b760*/  SEL R2, RZ, 0x1, P1 ;  /* 0x00000001ff027807 */ /* 0x000fe40000800000 */
[----:B------:R-:W-:Y:S02]  /*b770*/  SEL R0, R0, RZ, P1 ;  /* 0x000000ff00007207 */ /* 0x000fe40000800000 */
[----:B------:R-:W-:-:S03]  /*b780*/  LOP3.LUT R7, R7, R2, RZ, 0x3c, !PT ;  /* 0x0000000207077212 */ /* 0x000fc600078e3cff */
[----:B0-----:R-:W-:Y:S01]  /*b790*/  IMAD R9, R0, 0x8, R3 ;  /* 0x0000000800097824 */ /* 0x001fe200078e0203 */
[----:B------:R-:W-:Y:S01]  /*b7a0*/  SHF.L.U32 R4, R7, 0x1f, RZ ;  /* 0x0000001f07047819 */ /* 0x000fe200000006ff */
[----:B-1----:R-:W-:Y:S06]  /*b7b0*/  @!P0 BRA `(.L_x_315) ;  /* 0x0000000400708947 */ /* 0x002fec0003800000 */
.L_x_331:
        /* <DEDUP_REMOVED lines=9> */
.L_x_332:
        /* <DEDUP_REMOVED lines=9> */
.L_x_333:
        /* <DEDUP_REMOVED lines=9> */
.L_x_334:
        /* <DEDUP_REMOVED lines=9> */
.L_x_335:
[----:B------:R-:W1:Y:S01]  /*ba00*/  SYNCS.PHASECHK.TRANS64.TRYWAIT P0, [R9+URZ], R4 ;  /* 0x00000004090075a7 */ /* 0x000e62000800017f */
[----:B------:R-:W-:-:S05]  /*ba10*/  VIADD R0, R0, 0x1 ;  /* 0x0000000100007836 */ /* 0x000fca0000000000 */
[----:B------:R-:W-:-:S04]  /*ba20*/  ISETP.NE.AND P1, PT, R0, 0x9, PT ;  /* 0x000000090000780c */ /* 0x000fc80003f25270 */
[----:B------:R-:W-:Y:S02]  /*ba30*/  SEL R2, RZ, 0x1, P1 ;  /* 0x00000001ff027807 */ /* 0x000fe40000800000 */
[----:B------:R-:W-:Y:S02]  /*ba40*/  SEL R0, R0, RZ, P1 ;  /* 0x000000ff00007207 */ /* 0x000fe40000800000 */
[----:B------:R-:W-:Y:S01]  /*ba50*/  LOP3.LUT R2, R7, R2, RZ, 0x3c, !PT ;  /* 0x0000000207027212 */ /* 0x000fe200078e3cff */
[----:B-1----:R-:W-:Y:S06]  /*ba60*/  @!P0 BRA `(.L_x_320) ;  /* 0x0000000400288947 */ /* 0x002fec0003800000 */
.L_x_336:
[----:B------:R-:W-:Y:S01]  /*ba70*/  IMAD R3, R0, 0x8, R3 ;  /* 0x0000000800037824 */ /* 0x000fe200078e0203 */
[----:B------:R-:W-:-:S07]  /*ba80*/  SHF.L.U32 R0, R2, 0x1f, RZ ;  /* 0x0000001f02007819 */ /* 0x000fce00000006ff */
.L_x_321:
[----:B--2---:R2:W3:Y:S02]  /*ba90*/  SYNCS.PHASECHK.TRANS64.TRYWAIT P0, [R3+URZ], R0 ;  /* 0x00000000030075a7 */ /* 0x0044e4000800017f */
[----:B---3--:R-:W-:Y:S05]  /*baa0*/  @!P0 NANOSLEEP.SYNCS 0x989680 ;  /* 0x009896800000895d */ /* 0x008fea0003900000 */
[----:B------:R-:W3:Y:S02]  /*bab0*/  @!P0 SYNCS.PHASECHK.TRANS64 P0, [R3+URZ], R0 ;  /* 0x00000000030085a7 */ /* 0x000ee4000800007f */
[----:B---3--:R-:W-:Y:S05]  /*bac0*/  @!P0 BRA `(.L_x_321) ;  /* 0xfffffffc00f08947 */ /* 0x008fea000383ffff */
.L_x_311:
[----:B------:R-:W-:Y:S05]  /*bad0*/  BSYNC B0 ;  /* 0x0000000000007941 */ /* 0x000fea0003800000 */
.L_x_310:
[----:B------:R-:W-:Y:S05]  /*bae0*/  EXIT ;  /* 0x000000000000794d */ /* 0x000fea0003800000 */
.L_x_22:
[----:B---3--:R3:W4:Y:S02]  /*baf0*/  SYNCS.PHASECHK.TRANS64.TRYWAIT P1, [R3+URZ], R0 ;  /* 0x00000000030075a7 */ /* 0x008724000802017f */
[----:B----4-:R-:W-:Y:S05]  /*bb00*/  @!P1 NANOSLEEP.SYNCS 0x989680 ;  /* 0x009896800000995d */ /* 0x010fea0003900000 */
[----:B------:R-:W4:Y:S02]  /*bb10*/  @!P1 SYNCS.PHASECHK.TRANS64 P1, [R3+URZ], R0 ;  /* 0x00000000030095a7 */ /* 0x000f24000802007f */
[----:B----4-:R-:W-:Y:S05]  /*bb20*/  @!P1 BRA `(.L_x_22) ;  /* 0xfffffffc00f09947 */ /* 0x010fea000383ffff */
[----:B------:R-:W-:Y:S05]  /*bb30*/  BRA `(.L_x_21) ;  /* 0xffffff5800ac7947 */ /* 0x000fea000383ffff */
.L_x_27:
[----:B-1----:R1:W2:Y:S02]  /*bb40*/  SYNCS.PHASECHK.TRANS64.TRYWAIT P1, [R5+URZ], R4 ;  /* 0x00000004050075a7 */ /* 0x0022a4000802017f */
[----:B--2---:R-:W-:Y:S05]  /*bb50*/  @!P1 NANOSLEEP.SYNCS 0x989680 ;  /* 0x009896800000995d */ /* 0x004fea0003900000 */
[----:B------:R-:W2:Y:S02]  /*bb60*/  @!P1 SYNCS.PHASECHK.TRANS64 P1, [R5+URZ], R4 ;  /* 0x00000004050095a7 */ /* 0x000ea4000802007f */
[----:B--2---:R-:W-:Y:S05]  /*bb70*/  @!P1 BRA `(.L_x_27) ;  /* 0xfffffffc00f09947 */ /* 0x004fea000383ffff */
[----:B------:R-:W-:Y:S05]  /*bb80*/  BRA `(.L_x_26) ;  /* 0xffffff5c00607947 */ /* 0x000fea000383ffff */
.L_x_298:
[----:B------:R-:W-:Y:S01]  /*bb90*/  BSSY B1, `(.L_x_322) ;  /* 0x0000006000017945 */ /* 0x000fe20003800000 */
[----:B------:R-:W-:-:S07]  /*bba0*/  IMAD.MOV.U32 R15, RZ, RZ, -0x1 ;  /* 0xffffffffff0f7424 */ /* 0x000fce00078e00ff */
[----:B------:R-:W-:Y:S05]  /*bbb0*/  WARPSYNC.COLLECTIVE R15, `(.L_x_323) ;  /* 0x000000000f0c7348 */ /* 0x000fea0003c00000 */
[----:B------:R-:W-:Y:S02]  /*bbc0*/  ELECT P6, UR62, PT ;  /* 0x00000000003e782f */ /* 0x000fe400038c0000 */
[----:B------:R-:W-:Y:S01]  /*bbd0*/  MOV R14, UR62 ;  /* 0x0000003e000e7c02 */ /* 0x000fe20008000f00 */
[----:B------:R-:W-:Y:S10]  /*bbe0*/  ENDCOLLECTIVE ;  /* 0x000000000000791b */ /* 0x000ff40003800000 */
.L_x_323:
[----:B------:R-:W-:Y:S05]  /*bbf0*/  BSYNC B1 ;  /* 0x0000000000017941 */ /* 0x000fea0003800000 */
.L_x_322:
[----:B------:R-:W-:Y:S05]  /*bc00*/  BRA `(.L_x_324) ;  /* 0xffffffec00847947 */ /* 0x000fea000383ffff */
.L_x_301:
[----:B0-----:R0:W1:Y:S02]  /*bc10*/  SYNCS.PHASECHK.TRANS64.TRYWAIT P0, [R14+URZ+0x48], R7 ;  /* 0x000048070e0075a7 */ /* 0x001064000800017f */
[----:B-1----:R-:W-:Y:S05]  /*bc20*/  @!P0 NANOSLEEP.SYNCS 0x989680 ;  /* 0x009896800000895d */ /* 0x002fea0003900000 */
[----:B------:R-:W1:Y:S02]  /*bc30*/  @!P0 SYNCS.PHASECHK.TRANS64 P0, [R14+URZ+0x48], R7 ;  /* 0x000048070e0085a7 */ /* 0x000e64000800007f */
[----:B-1----:R-:W-:Y:S05]  /*bc40*/  @!P0 BRA `(.L_x_301) ;  /* 0xfffffffc00f08947 */ /* 0x002fea000383ffff */
[----:B------:R-:W-:Y:S05]  /*bc50*/  BRA `(.L_x_325) ;  /* 0xffffffec00c07947 */ /* 0x000fea000383ffff */
.L_x_309:
[----:B------:R-:W-:Y:S01]  /*bc60*/  BSSY B0, `(.L_x_326) ;  /* 0x0000006000007945 */ /* 0x000fe20003800000 */
[----:B------:R-:W-:-:S07]  /*bc70*/  IMAD.MOV.U32 R15, RZ, RZ, -0x1 ;  /* 0xffffffffff0f7424 */ /* 0x000fce00078e00ff */
[----:B------:R-:W-:Y:S05]  /*bc80*/  WARPSYNC.COLLECTIVE R15, `(.L_x_327) ;  /* 0x000000000f0c7348 */ /* 0x000fea0003c00000 */
[----:B------:R-:W-:Y:S02]  /*bc90*/  ELECT P6, UR62, PT ;  /* 0x00000000003e782f */ /* 0x000fe400038c0000 */
[----:B------:R-:W-:Y:S01]  /*bca0*/  MOV R14, UR62 ;  /* 0x0000003e000e7c02 */ /* 0x000fe20008000f00 */
[----:B------:R-:W-:Y:S10]  /*bcb0*/  ENDCOLLECTIVE ;  /* 0x000000000000791b */ /* 0x000ff40003800000 */
.L_x_327:
[----:B------:R-:W-:Y:S05]  /*bcc0*/  BSYNC B0 ;  /* 0x0000000000007941 */ /* 0x000fea0003800000 */
.L_x_326:
[----:B------:R-:W-:Y:S05]  /*bcd0*/  BRA `(.L_x_328) ;  /* 0xfffffff8001c7947 */ /* 0x000fea000383ffff */
.L_x_313:
[----:B0-----:R0:W1:Y:S02]  /*bce0*/  SYNCS.PHASECHK.TRANS64.TRYWAIT P0, [R7+URZ], R2 ;  /* 0x00000002070075a7 */ /* 0x001064000800017f */
[----:B-1----:R-:W-:Y:S05]  /*bcf0*/  @!P0 NANOSLEEP.SYNCS 0x989680 ;  /* 0x009896800000895d */ /* 0x002fea0003900000 */
[----:B------:R-:W1:Y:S02]  /*bd00*/  @!P0 SYNCS.PHASECHK.TRANS64 P0, [R7+URZ], R2 ;  /* 0x00000002070085a7 */ /* 0x000e64000800007f */
[----:B-1----:R-:W-:Y:S05]  /*bd10*/  @!P0 BRA `(.L_x_313) ;  /* 0xfffffffc00f08947 */ /* 0x002fea000383ffff */
[----:B------:R-:W-:Y:S05]  /*bd20*/  BRA `(.L_x_329) ;  /* 0xfffffff8005c7947 */ /* 0x000fea000383ffff */
.L_x_314:
[----:B0-----:R0:W1:Y:S02]  /*bd30*/  SYNCS.PHASECHK.TRANS64.TRYWAIT P0, [R9+URZ], R4 ;  /* 0x00000004090075a7 */ /* 0x001064000800017f */
[----:B-1----:R-:W-:Y:S05]  /*bd40*/  @!P0 NANOSLEEP.SYNCS 0x989680 ;  /* 0x009896800000895d */ /* 0x002fea0003900000 */
[----:B------:R-:W1:Y:S02]  /*bd50*/  @!P0 SYNCS.PHASECHK.TRANS64 P0, [R9+URZ], R4 ;  /* 0x00000004090085a7 */ /* 0x000e64000800007f */
[----:B-1----:R-:W-:Y:S05]  /*bd60*/  @!P0 BRA `(.L_x_314) ;  /* 0xfffffffc00f08947 */ /* 0x002fea000383ffff */
[----:B------:R-:W-:Y:S05]  /*bd70*/  BRA `(.L_x_330) ;  /* 0xfffffff8006c7947 */ /* 0x000fea000383ffff */
.L_x_315:
[----:B0-----:R0:W1:Y:S02]  /*bd80*/  SYNCS.PHASECHK.TRANS64.TRYWAIT P0, [R6+URZ], R5 ;  /* 0x00000005060075a7 */ /* 0x001064000800017f */
[----:B-1----:R-:W-:Y:S05]  /*bd90*/  @!P0 NANOSLEEP.SYNCS 0x989680 ;  /* 0x009896800000895d */ /* 0x002fea0003900000 */
[----:B------:R-:W1:Y:S02]  /*bda0*/  @!P0 SYNCS.PHASECHK.TRANS64 P0, [R6+URZ], R5 ;  /* 0x00000005060085a7 */ /* 0x000e64000800007f */
[----:B-1----:R-:W-:Y:S05]  /*bdb0*/  @!P0 BRA `(.L_x_315) ;  /* 0xfffffffc00f08947 */ /* 0x002fea000383ffff */
[----:B------:R-:W-:Y:S05]  /*bdc0*/  BRA `(.L_x_331) ;  /* 0xfffffff8007c7947 */ /* 0x000fea000383ffff */
.L_x_316:
[----:B0-----:R0:W1:Y:S02]  /*bdd0*/  SYNCS.PHASECHK.TRANS64.TRYWAIT P0, [R9+URZ], R4 ;  /* 0x00000004090075a7 */ /* 0x001064000800017f */
[----:B-1----:R-:W-:Y:S05]  /*bde0*/  @!P0 NANOSLEEP.SYNCS 0x989680 ;  /* 0x009896800000895d */ /* 0x002fea0003900000 */
[----:B------:R-:W1:Y:S02]  /*bdf0*/  @!P0 SYNCS.PHASECHK.TRANS64 P0, [R9+URZ], R4 ;  /* 0x00000004090085a7 */ /* 0x000e64000800007f */
[----:B-1----:R-:W-:Y:S05]  /*be00*/  @!P0 BRA `(.L_x_316) ;  /* 0xfffffffc00f08947 */ /* 0x002fea000383ffff */
[----:B------:R-:W-:Y:S05]  /*be10*/  BRA `(.L_x_332) ;  /* 0xfffffff8008c7947 */ /* 0x000fea000383ffff */
.L_x_317:
[----:B0-----:R0:W1:Y:S02]  /*be20*/  SYNCS.PHASECHK.TRANS64.TRYWAIT P0, [R6+URZ], R5 ;  /* 0x00000005060075a7 */ /* 0x001064000800017f */
[----:B-1----:R-:W-:Y:S05]  /*be30*/  @!P0 NANOSLEEP.SYNCS 0x989680 ;  /* 0x009896800000895d */ /* 0x002fea0003900000 */
[----:B------:R-:W1:Y:S02]  /*be40*/  @!P0 SYNCS.PHASECHK.TRANS64 P0, [R6+URZ], R5 ;  /* 0x00000005060085a7 */ /* 0x000e64000800007f */
[----:B-1----:R-:W-:Y:S05]  /*be50*/  @!P0 BRA `(.L_x_317) ;  /* 0xfffffffc00f08947 */ /* 0x002fea000383ffff */
[----:B------:R-:W-:Y:S05]  /*be60*/  BRA `(.L_x_333) ;  /* 0xfffffff8009c7947 */ /* 0x000fea000383ffff */
.L_x_318:
[----:B0-----:R0:W1:Y:S02]  /*be70*/  SYNCS.PHASECHK.TRANS64.TRYWAIT P0, [R9+URZ], R4 ;  /* 0x00000004090075a7 */ /* 0x001064000800017f */
[----:B-1----:R-:W-:Y:S05]  /*be80*/  @!P0 NANOSLEEP.SYNCS 0x989680 ;  /* 0x009896800000895d */ /* 0x002fea0003900000 */
[----:B------:R-:W1:Y:S02]  /*be90*/  @!P0 SYNCS.PHASECHK.TRANS64 P0, [R9+URZ], R4 ;  /* 0x00000004090085a7 */ /* 0x000e64000800007f */
[----:B-1----:R-:W-:Y:S05]  /*bea0*/  @!P0 BRA `(.L_x_318) ;  /* 0xfffffffc00f08947 */ /* 0x002fea000383ffff */
[----:B------:R-:W-:Y:S05]  /*beb0*/  BRA `(.L_x_334) ;  /* 0xfffffff800ac7947 */ /* 0x000fea000383ffff */
.L_x_319:
[----:B0-----:R0:W1:Y:S02]  /*bec0*/  SYNCS.PHASECHK.TRANS64.TRYWAIT P0, [R6+URZ], R5 ;  /* 0x00000005060075a7 */ /* 0x001064000800017f */
[----:B-1----:R-:W-:Y:S05]  /*bed0*/  @!P0 NANOSLEEP.SYNCS 0x989680 ;  /* 0x009896800000895d */ /* 0x002fea0003900000 */
[----:B------:R-:W1:Y:S02]  /*bee0*/  @!P0 SYNCS.PHASECHK.TRANS64 P0, [R6+URZ], R5 ;  /* 0x00000005060085a7 */ /* 0x000e64000800007f */
[----:B-1----:R-:W-:Y:S05]  /*bef0*/  @!P0 BRA `(.L_x_319) ;  /* 0xfffffffc00f08947 */ /* 0x002fea000383ffff */
[----:B------:R-:W-:Y:S05]  /*bf00*/  BRA `(.L_x_335) ;  /* 0xfffffff800bc7947 */ /* 0x000fea000383ffff */
.L_x_320:
[----:B-1----:R1:W2:Y:S02]  /*bf10*/  SYNCS.PHASECHK.TRANS64.TRYWAIT P0, [R9+URZ], R4 ;  /* 0x00000004090075a7 */ /* 0x0022a4000800017f */
[----:B--2---:R-:W-:Y:S05]  /*bf20*/  @!P0 NANOSLEEP.SYNCS 0x989680 ;  /* 0x009896800000895d */ /* 0x004fea0003900000 */
[----:B------:R-:W2:Y:S02]  /*bf30*/  @!P0 SYNCS.PHASECHK.TRANS64 P0, [R9+URZ], R4 ;  /* 0x00000004090085a7 */ /* 0x000ea4000800007f */
[----:B--2---:R-:W-:Y:S05]  /*bf40*/  @!P0 BRA `(.L_x_320) ;  /* 0xfffffffc00f08947 */ /* 0x004fea000383ffff */
[----:B------:R-:W-:Y:S05]  /*bf50*/  BRA `(.L_x_336) ;  /* 0xfffffff800c47947 */ /* 0x000fea000383ffff */
.L_x_337:
[----:B------:R-:W-:-:S00]  /*bf60*/  BRA `(.L_x_337) ;  /* 0xfffffffc00fc7947 */ /* 0x000fc0000383ffff */
[----:B------:R-:W-:-:S00]  /*bf70*/  NOP ;  /* 0x0000000000007918 */ /* 0x000fc00000000000 */
        /* <DEDUP_REMOVED lines=8> */
.L_x_338:


//--------------------- .nv.global.init           --------------------------
	.section	.nv.global.init,"aw",@progbits
.nv.global.init:
	.type		$str$22,@object
	.size		$str$22,($str$23 - $str$22)
$str$22:
        /*0000*/ 	.byte	0x6b, 0x5f, 0x74, 0x69, 0x6c, 0x65, 0x5f, 0x63, 0x6f, 0x75, 0x6e, 0x74, 0x20, 0x3e, 0x3d, 0x20
        /*0010*/ 	.byte	0x31, 0x00
	.type		$str$23,@object
	.size		$str$23,(__unnamed_1 - $str$23)
$str$23:
        /*0012*/ 	.byte	0x2f, 0x74, 0x6d, 0x70, 0x2f, 0x63, 0x75, 0x74, 0x6c, 0x61, 0x73, 0x73, 0x5f, 0x73, 0x77, 0x65
        /*0022*/ 	.byte	0x65, 0x70, 0x5f, 0x73, 0x72, 0x63, 0x2f, 0x69, 0x6e, 0x63, 0x6c, 0x75, 0x64, 0x65, 0x2f, 0x63
        /*0032*/ 	.byte	0x75, 0x74, 0x6c, 0x61, 0x73, 0x73, 0x2f, 0x67, 0x65, 0x6d, 0x6d, 0x2f, 0x63, 0x6f, 0x6c, 0x6c
        /*0042*/ 	.byte	0x65, 0x63, 0x74, 0x69, 0x76, 0x65, 0x2f, 0x73, 0x6d, 0x39, 0x30, 0x5f, 0x6d, 0x6d, 0x61, 0x5f
        /*0052*/ 	.byte	0x74, 0x6d, 0x61, 0x5f, 0x67, 0x6d, 0x6d, 0x61, 0x5f, 0x73, 0x73, 0x5f, 0x77, 0x61, 0x72, 0x70
        /*0062*/ 	.byte	0x73, 0x70, 0x65, 0x63, 0x69, 0x61, 0x6c, 0x69, 0x7a, 0x65, 0x64, 0x2e, 0x68, 0x70, 0x70, 0x00
	.type		__unnamed_1,@object
	.size		__unnamed_1,(.L_0 - __unnamed_1)
__unnamed_1:
        /*0072*/ 	.byte	0x76, 0x6f, 0x69, 0x64, 0x20, 0x63, 0x75, 0x74, 0x6c, 0x61, 0x73, 0x73, 0x3a, 0x3a, 0x67, 0x65
        /* <DEDUP_REMOVED lines=181> */
.L_0:


//--------------------- .nv.shared._ZN7cutlass13device_kernelINS_4gemm6kernel13GemmUniversalIN4cute5tupleIJiiiiEEENS1_10collective13CollectiveMmaINS1_34MainloopSm90TmaGmmaWarpSpecializedILi9ENS5_IJNS4_1CILi2EEESB_NSA_ILi1EEEEEENS1_35KernelTmaWarpSpecializedCooperativeEEENS5_IJNSA_ILi128EEENSA_ILi256EEENSA_ILi32EEEEEENS_6half_tENS5_IJlSC_lEEESK_SL_NS4_8TiledMMAINS4_8MMA_AtomIJNS4_4SM904GMMA26MMA_64x256x16_F32F16F16_SSILNSP_5MajorE0ELSR_0ELNSP_7ScaleInE1ELSS_1EEEEEENS4_6LayoutINS5_IJSB_SC_SC_EEENS5_IJSC_NSA_ILi0EEESX_EEEEENS5_IJNS4_10UnderscoreES10_S10_EEEEENS4_23SM90_TMA_LOAD_MULTICASTENS4_14ComposedLayoutINS4_7SwizzleILi2ELi4ELi3EEENS4_18smem_ptr_flag_bitsILi16EEENSV_INS5_IJNSA_ILi8EEESI_EEENS5_IJSI_SC_EEEEEEEvNS4_8identityES13_S1D_vS1E_EENS_8epilogue10collective6detail29Sm90TmaWarpSpecializedAdapterINS1H_15DefaultEpilogueISK_SL_SL_NS1G_6thread17LinearCombinationISK_Li1EffLNS1L_9ScaleType4KindE0ELNS_15FloatRoundStyleE2ESK_EENS1_15EpilogueDefaultEEEEEvvEEEEvNT_6ParamsE --------------------------
	.section	.nv.shared._ZN7cutlass13device_kernelINS_4gemm6kernel13GemmUniversalIN4cute5tupleIJiiiiEEENS1_10collective13CollectiveMmaINS1_34MainloopSm90TmaGmmaWarpSpecializedILi9ENS5_IJNS4_1CILi2EEESB_NSA_ILi1EEEEEENS1_35KernelTmaWarpSpecializedCooperativeEEENS5_IJNSA_ILi128EEENSA_ILi256EEENSA_ILi32EEEEEENS_6half_tENS5_IJlSC_lEEESK_SL_NS4_8TiledMMAINS4_8MMA_AtomIJNS4_4SM904GMMA26MMA_64x256x16_F32F16F16_SSILNSP_5MajorE0ELSR_0ELNSP_7ScaleInE1ELSS_1EEEEEENS4_6LayoutINS5_IJSB_SC_SC_EEENS5_IJSC_NSA_ILi0EEESX_EEEEENS5_IJNS4_10UnderscoreES10_S10_EEEEENS4_23SM90_TMA_LOAD_MULTICASTENS4_14ComposedLayoutINS4_7SwizzleILi2ELi4ELi3EEENS4_18smem_ptr_flag_bitsILi16EEENSV_INS5_IJNSA_ILi8EEESI_EEENS5_IJSI_SC_EEEEEEEvNS4_8identityES13_S1D_vS1E_EENS_8epilogue10collective6detail29Sm90TmaWarpSpecializedAdapterINS1H_15DefaultEpilogueISK_SL_SL_NS1G_6thread17LinearCombinationISK_Li1EffLNS1L_9ScaleType4KindE0ELNS_15FloatRoundStyleE2ESK_EENS1_15EpilogueDefaultEEEEEvvEEEEvNT_6ParamsE,"aw",@nobits
	.sectionflags	@""
	.align	16
	.zero		1024


//--------------------- .nv.shared.reserved.0     --------------------------
	.section	.nv.shared.reserved.0,"aw",@nobits
	.weak		__nv_reservedSMEM_offset_0_alias
	.size		__nv_reservedSMEM_offset_0_alias, 0, 0
	.other		__nv_reservedSMEM_offset_0_alias,@"STO_CUDA_RESERVED_SHARED STV_DEFAULT"
__nv_reservedSMEM_offset_0_alias:
	.zero		0


//--------------------- .nv.global                --------------------------
	.section	.nv.global,"aw",@nobits
.nv.global:
	.type		_ZN40_INTERNAL_1e9a5d1a_4_k_cu_17bfed1d_245154cute1_E,@object
	.size		_ZN40_INTERNAL_1e9a5d1a_4_k_cu_17bfed1d_245154cute1_E,(_ZN40_INTERNAL_1e9a5d1a_4_k_cu_17bfed1d_245154cuda3std3__45__cpo6cbeginE - _ZN40_INTERNAL_1e9a5d1a_4_k_cu_17bfed1d_245154cute1_E)
_ZN40_INTERNAL_1e9a5d1a_4_k_cu_17bfed1d_245154cute1_E:
	.zero		1
	.type		_ZN40_INTERNAL_1e9a5d1a_4_k_cu_17bfed1d_245154cuda3std3__45__cpo6cbeginE,@object
	.size		_ZN40_INTERNAL_1e9a5d1a_4_k_cu_17bfed1d_245154cuda3std3__45__cpo6cbeginE,(_ZN40_INTERNAL_1e9a5d1a_4_k_cu_17bfed1d_245154cuda3std3__48in_placeE - _ZN40_INTERNAL_1e9a5d1a_4_k_cu_17bfed1d_245154cuda3std3__45__cpo6cbeginE)
_ZN40_INTERNAL_1e9a5d1a_4_k_cu_17bfed1d_245154cuda3std3__45__cpo6cbeginE:
	.zero		1
	.type		_ZN40_INTERNAL_1e9a5d1a_4_k_cu_17bfed1d_245154cuda3std3__48in_placeE,@object
	.size		_ZN40_INTERNAL_1e9a5d1a_4_k_cu_17bfed1d_245154cuda3std3__48in_placeE,(_ZN40_INTERNAL_1e9a5d1a_4_k_cu_17bfed1d_245154cuda3std6ranges3__45__cpo9iter_moveE - _ZN40_INTERNAL_1e9a5d1a_4_k_cu_17bfed1d_245154cuda3std3__48in_placeE)
_ZN40_INTERNAL_1e9a5d1a_4_k_cu_17bfed1d_245154cuda3std3__48in_placeE:
	.zero		1
	.type		_ZN40_INTERNAL_1e9a5d1a_4_k_cu_17bfed1d_245154cuda3std6ranges3__45__cpo9iter_moveE,@object
	.size		_ZN40_INTERNAL_1e9a5d1a_4_k_cu_17bfed1d_245154cuda3std6ranges3__45__cpo9iter_moveE,(_ZN40_INTERNAL_1e9a5d1a_4_k_cu_17bfed1d_245154cuda3std3__45__cpo5beginE - _ZN40_INTERNAL_1e9a5d1a_4_k_cu_17bfed1d_245154cuda3std6ranges3__45__cpo9iter_moveE)
_ZN40_INTERNAL_1e9a5d1a_4_k_cu_17bfed1d_245154cuda3std6ranges3__45__cpo9iter_moveE:
	.zero		1
	.type		_ZN40_INTERNAL_1e9a5d1a_4_k_cu_17bfed1d_245154cuda3std3__45__cpo5beginE,@object
	.size		_ZN40_INTERNAL_1e9a5d1a_4_k_cu_17bfed1d_245154cuda3std3__45__cpo5beginE,(_ZN40_INTERNAL_1e9a5d1a_4_k_cu_17bfed1d_245154cuda3std3__442_GLOBAL__N__1e9a5d1a_4_k_cu_17bfed1d_245156ignoreE - _ZN40_INTERNAL_1e9a5d1a_4_k_cu_17bfed1d_245154cuda3std3__45__cpo5beginE)
_ZN40_INTERNAL_1e9a5d1a_4_k_cu_17bfed1d_245154cuda3std3__45__cpo5beginE:
	.zero		1
	.type		_ZN40_INTERNAL_1e9a5d1a_4_k_cu_17bfed1d_245154cuda3std3__442_GLOBAL__N__1e9a5d1a_4_k_cu_17bfed1d_245156ignoreE,@object
	.size		_ZN40_INTERNAL_1e9a5d1a_4_k_cu_17bfed1d_245154cuda3std3__442_GLOBAL__N__1e9a5d1a_4_k_cu_17bfed1d_245156ignoreE,(_ZN40_INTERNAL_1e9a5d1a_4_k_cu_17bfed1d_245154cute7productE - _ZN40_INTERNAL_1e9a5d1a_4_k_cu_17bfed1d_245154cuda3std3__442_GLOBAL__N__1e9a5d1a_4_k_cu_17bfed1d_245156ignoreE)
_ZN40_INTERNAL_1e9a5d1a_4_k_cu_17bfed1d_245154cuda3std3__442_GLOBAL__N__1e9a5d1a_4_k_cu_17bfed1d_245156ignoreE:
	.zero		1
	.type		_ZN40_INTERNAL_1e9a5d1a_4_k_cu_17bfed1d_245154cute7productE,@object
	.size		_ZN40_INTERNAL_1e9a5d1a_4_k_cu_17bfed1d_245154cute7productE,(_ZN40_INTERNAL_1e9a5d1a_4_k_cu_17bfed1d_245154cuda3std3__45__cpo3endE - _ZN40_INTERNAL_1e9a5d1a_4_k_cu_17bfed1d_245154cute7productE)
_ZN40_INTERNAL_1e9a5d1a_4_k_cu_17bfed1d_245154cute7productE:
	.zero		1
	.type		_ZN40_INTERNAL_1e9a5d1a_4_k_cu_17bfed1d_245154cuda3std3__45__cpo3endE,@object
	.size		_ZN40_INTERNAL_1e9a5d1a_4_k_cu_17bfed1d_245154cuda3std3__45__cpo3endE,(_ZN40_INTERNAL_1e9a5d1a_4_k_cu_17bfed1d_245154cuda3std3__419piecewise_constructE - _ZN40_INTERNAL_1e9a5d1a_4_k_cu_17bfed1d_245154cuda3std3__45__cpo3endE)
_ZN40_INTERNAL_1e9a5d1a_4_k_cu_17bfed1d_245154cuda3std3__45__cpo3endE:
	.zero		1
	.type		_ZN40_INTERNAL_1e9a5d1a_4_k_cu_17bfed1d_245154cuda3std3__419piecewise_constructE,@object
	.size		_ZN40_INTERNAL_1e9a5d1a_4_k_cu_17bfed1d_245154cuda3std3__419piecewise_constructE,(_ZN40_INTERNAL_1e9a5d1a_4_k_cu_17bfed1d_245154cuda3std3__45__cpo4cendE - _ZN40_INTERNAL_1e9a5d1a_4_k_cu_17bfed1d_245154cuda3std3__419piecewise_constructE)
_ZN40_INTERNAL_1e9a5d1a_4_k_cu_17bfed1d_245154cuda3std3__419piecewise_constructE:
	.zero		1
	.type		_ZN40_INTERNAL_1e9a5d1a_4_k_cu_17bfed1d_245154cuda3std3__45__cpo4cendE,@object
	.size		_ZN40_INTERNAL_1e9a5d1a_4_k_cu_17bfed1d_245154cuda3std3__45__cpo4cendE,(_ZN40_INTERNAL_1e9a5d1a_4_k_cu_17bfed1d_245154cuda3std6ranges3__45__cpo4swapE - _ZN40_INTERNAL_1e9a5d1a_4_k_cu_17bfed1d_245154cuda3std3__45__cpo4cendE)
_ZN40_INTERNAL_1e9a5d1a_4_k_cu_17bfed1d_245154cuda3std3__45__cpo4cendE:
	.zero		1
	.type		_ZN40_INTERNAL_1e9a5d1a_4_k_cu_17bfed1d_245154cuda3std6ranges3__45__cpo4swapE,@object
	.size		_ZN40_INTERNAL_1e9a5d1a_4_k_cu_17bfed1d_245154cuda3std6ranges3__45__cpo4swapE,(.L_8 - _ZN40_INTERNAL_1e9a5d1a_4_k_cu_17bfed1d_245154cuda3std6ranges3__45__cpo4swapE)
_ZN40_INTERNAL_1e9a5d1a_4_k_cu_17bfed1d_245154cuda3std6ranges3__45__cpo4swapE:
	.zero		1
.L_8:


//--------------------- .nv.constant0._ZN7cutlass13device_kernelINS_4gemm6kernel13GemmUniversalIN4cute5tupleIJiiiiEEENS1_10collective13CollectiveMmaINS1_34MainloopSm90TmaGmmaWarpSpecializedILi9ENS5_IJNS4_1CILi2EEESB_NSA_ILi1EEEEEENS1_35KernelTmaWarpSpecializedCooperativeEEENS5_IJNSA_ILi128EEENSA_ILi256EEENSA_ILi32EEEEEENS_6half_tENS5_IJlSC_lEEESK_SL_NS4_8TiledMMAINS4_8MMA_AtomIJNS4_4SM904GMMA26MMA_64x256x16_F32F16F16_SSILNSP_5MajorE0ELSR_0ELNSP_7ScaleInE1ELSS_1EEEEEENS4_6LayoutINS5_IJSB_SC_SC_EEENS5_IJSC_NSA_ILi0EEESX_EEEEENS5_IJNS4_10UnderscoreES10_S10_EEEEENS4_23SM90_TMA_LOAD_MULTICASTENS4_14ComposedLayoutINS4_7SwizzleILi2ELi4ELi3EEENS4_18smem_ptr_flag_bitsILi16EEENSV_INS5_IJNSA_ILi8EEESI_EEENS5_IJSI_SC_EEEEEEEvNS4_8identityES13_S1D_vS1E_EENS_8epilogue10collective6detail29Sm90TmaWarpSpecializedAdapterINS1H_15DefaultEpilogueISK_SL_SL_NS1G_6thread17LinearCombinationISK_Li1EffLNS1L_9ScaleType4KindE0ELNS_15FloatRoundStyleE2ESK_EENS1_15EpilogueDefaultEEEEEvvEEEEvNT_6ParamsE --------------------------
	.section	.nv.constant0._ZN7cutlass13device_kernelINS_4gemm6kernel13GemmUniversalIN4cute5tupleIJiiiiEEENS1_10collective13CollectiveMmaINS1_34MainloopSm90TmaGmmaWarpSpecializedILi9ENS5_IJNS4_1CILi2EEESB_NSA_ILi1EEEEEENS1_35KernelTmaWarpSpecializedCooperativeEEENS5_IJNSA_ILi128EEENSA_ILi256EEENSA_ILi32EEEEEENS_6half_tENS5_IJlSC_lEEESK_SL_NS4_8TiledMMAINS4_8MMA_AtomIJNS4_4SM904GMMA26MMA_64x256x16_F32F16F16_SSILNSP_5MajorE0ELSR_0ELNSP_7ScaleInE1ELSS_1EEEEEENS4_6LayoutINS5_IJSB_SC_SC_EEENS5_IJSC_NSA_ILi0EEESX_EEEEENS5_IJNS4_10UnderscoreES10_S10_EEEEENS4_23SM90_TMA_LOAD_MULTICASTENS4_14ComposedLayoutINS4_7SwizzleILi2ELi4ELi3EEENS4_18smem_ptr_flag_bitsILi16EEENSV_INS5_IJNSA_ILi8EEESI_EEENS5_IJSI_SC_EEEEEEEvNS4_8identityES13_S1D_vS1E_EENS_8epilogue10collective6detail29Sm90TmaWarpSpecializedAdapterINS1H_15DefaultEpilogueISK_SL_SL_NS1G_6thread17LinearCombinationISK_Li1EffLNS1L_9ScaleType4KindE0ELNS_15FloatRoundStyleE2ESK_EENS1_15EpilogueDefaultEEEEEvvEEEEvNT_6ParamsE,"a",@progbits
	.sectionflags	@""
	.align	4
.nv.constant0._ZN7cutlass13device_kernelINS_4gemm6kernel13GemmUniversalIN4cute5tupleIJiiiiEEENS1_10collective13CollectiveMmaINS1_34MainloopSm90TmaGmmaWarpSpecializedILi9ENS5_IJNS4_1CILi2EEESB_NSA_ILi1EEEEEENS1_35KernelTmaWarpSpecializedCooperativeEEENS5_IJNSA_ILi128EEENSA_ILi256EEENSA_ILi32EEEEEENS_6half_tENS5_IJlSC_lEEESK_SL_NS4_8TiledMMAINS4_8MMA_AtomIJNS4_4SM904GMMA26MMA_64x256x16_F32F16F16_SSILNSP_5MajorE0ELSR_0ELNSP_7ScaleInE1ELSS_1EEEEEENS4_6LayoutINS5_IJSB_SC_SC_EEENS5_IJSC_NSA_ILi0EEESX_EEEEENS5_IJNS4_10UnderscoreES10_S10_EEEEENS4_23SM90_TMA_LOAD_MULTICASTENS4_14ComposedLayoutINS4_7SwizzleILi2ELi4ELi3EEENS4_18smem_ptr_flag_bitsILi16EEENSV_INS5_IJNSA_ILi8EEESI_EEENS5_IJSI_SC_EEEEEEEvNS4_8identityES13_S1D_vS1E_EENS_8epilogue10collective6detail29Sm90TmaWarpSpecializedAdapterINS1H_15DefaultEpilogueISK_SL_SL_NS1G_6thread17LinearCombinationISK_Li1EffLNS1L_9ScaleType4KindE0ELNS_15FloatRoundStyleE2ESK_EENS1_15EpilogueDefaultEEEEEvvEEEEvNT_6ParamsE:
	.zero		1664


//--------------------- SYMBOLS --------------------------

	.type		.nv.reservedSmem.offset0,@object
	.size		.nv.reservedSmem.offset0,0x4
	.type		__assertfail,@function
